//
// Generated by NVIDIA NVVM Compiler
//
// Compiler Build ID: CL-36424714
// Cuda compilation tools, release 13.0, V13.0.88
// Based on NVVM 20.0.0
//

.version 9.0
.target sm_100
.address_size 64

	// .globl	_Z7DecryptILj32EEvPhmS0_S0_S0_
// _ZZ7DecryptILj32EEvPhmS0_S0_S0_E7keySmem has been demoted
// _ZZ7DecryptILj32EEvPhmS0_S0_S0_E3SB1 has been demoted
// _ZZ7DecryptILj32EEvPhmS0_S0_S0_E3SB2 has been demoted
// _ZZ7DecryptILj32EEvPhmS0_S0_S0_E3SB3 has been demoted
// _ZZ7DecryptILj32EEvPhmS0_S0_S0_E3SB4 has been demoted

.visible .entry _Z7DecryptILj32EEvPhmS0_S0_S0_(
	.param .u64 .ptr .align 1 _Z7DecryptILj32EEvPhmS0_S0_S0__param_0,
	.param .u64 _Z7DecryptILj32EEvPhmS0_S0_S0__param_1,
	.param .u64 .ptr .align 1 _Z7DecryptILj32EEvPhmS0_S0_S0__param_2,
	.param .u64 .ptr .align 1 _Z7DecryptILj32EEvPhmS0_S0_S0__param_3,
	.param .u64 .ptr .align 1 _Z7DecryptILj32EEvPhmS0_S0_S0__param_4
)
{
	.reg .pred 	%p<3>;
	.reg .b16 	%rs<2343>;
	.reg .b32 	%r<794>;
	.reg .b64 	%rd<19>;
	// demoted variable
	.shared .align 1 .b8 _ZZ7DecryptILj32EEvPhmS0_S0_S0_E7keySmem[272];
	// demoted variable
	.shared .align 1 .b8 _ZZ7DecryptILj32EEvPhmS0_S0_S0_E3SB1[256];
	// demoted variable
	.shared .align 1 .b8 _ZZ7DecryptILj32EEvPhmS0_S0_S0_E3SB2[256];
	// demoted variable
	.shared .align 1 .b8 _ZZ7DecryptILj32EEvPhmS0_S0_S0_E3SB3[256];
	// demoted variable
	.shared .align 1 .b8 _ZZ7DecryptILj32EEvPhmS0_S0_S0_E3SB4[256];
	ld.param.u64 	%rd3, [_Z7DecryptILj32EEvPhmS0_S0_S0__param_0];
	ld.param.u64 	%rd6, [_Z7DecryptILj32EEvPhmS0_S0_S0__param_2];
	ld.param.u64 	%rd4, [_Z7DecryptILj32EEvPhmS0_S0_S0__param_3];
	ld.param.u64 	%rd5, [_Z7DecryptILj32EEvPhmS0_S0_S0__param_4];
	cvta.to.global.u64 	%rd1, %rd3;
	cvta.to.global.u64 	%rd7, %rd6;
	mov.u32 	%r1, %tid.x;
	mov.u32 	%r4, %ctaid.x;
	mov.u32 	%r5, %ntid.x;
	mad.lo.s32 	%r2, %r4, %r5, %r1;
	cvt.u64.u32 	%rd8, %r1;
	add.s64 	%rd2, %rd7, %rd8;
	ld.global.u8 	%rs49, [%rd2];
	mov.u32 	%r6, _ZZ7DecryptILj32EEvPhmS0_S0_S0_E7keySmem;
	add.s32 	%r3, %r6, %r1;
	st.shared.u8 	[%r3], %rs49;
	setp.gt.u32 	%p1, %r1, 15;
	@%p1 bra 	$L__BB0_2;
	ld.global.u8 	%rs50, [%rd2+256];
	st.shared.u8 	[%r3+256], %rs50;
$L__BB0_2:
	cvta.to.global.u64 	%rd10, %rd4;
	add.s64 	%rd11, %rd10, %rd8;
	ld.global.u8 	%rs51, [%rd11];
	mov.u32 	%r7, _ZZ7DecryptILj32EEvPhmS0_S0_S0_E3SB1;
	add.s32 	%r8, %r7, %r1;
	st.shared.u8 	[%r8], %rs51;
	ld.global.u8 	%rs52, [%rd11+256];
	mov.u32 	%r9, _ZZ7DecryptILj32EEvPhmS0_S0_S0_E3SB2;
	add.s32 	%r10, %r9, %r1;
	st.shared.u8 	[%r10], %rs52;
	ld.global.u8 	%rs53, [%rd11+512];
	mov.u32 	%r11, _ZZ7DecryptILj32EEvPhmS0_S0_S0_E3SB3;
	add.s32 	%r12, %r11, %r1;
	st.shared.u8 	[%r12], %rs53;
	ld.global.u8 	%rs54, [%rd11+768];
	mov.u32 	%r13, _ZZ7DecryptILj32EEvPhmS0_S0_S0_E3SB4;
	add.s32 	%r14, %r13, %r1;
	st.shared.u8 	[%r14], %rs54;
	setp.ne.s32 	%p2, %r2, 0;
	@%p2 bra 	$L__BB0_4;
	cvta.to.global.u64 	%rd14, %rd5;
	ld.global.u8 	%rs2327, [%rd14];
	ld.global.u8 	%rs2328, [%rd14+1];
	ld.global.u8 	%rs2329, [%rd14+2];
	ld.global.u8 	%rs2330, [%rd14+3];
	ld.global.u8 	%rs2331, [%rd14+4];
	ld.global.u8 	%rs2332, [%rd14+5];
	ld.global.u8 	%rs2333, [%rd14+6];
	ld.global.u8 	%rs2334, [%rd14+7];
	ld.global.u8 	%rs2335, [%rd14+8];
	ld.global.u8 	%rs2336, [%rd14+9];
	ld.global.u8 	%rs2337, [%rd14+10];
	ld.global.u8 	%rs2338, [%rd14+11];
	ld.global.u8 	%rs2339, [%rd14+12];
	ld.global.u8 	%rs2340, [%rd14+13];
	ld.global.u8 	%rs2341, [%rd14+14];
	ld.global.u8 	%rs2342, [%rd14+15];
	bra.uni 	$L__BB0_5;
$L__BB0_4:
	shl.b32 	%r15, %r2, 4;
	add.s32 	%r16, %r15, -16;
	cvt.u64.u32 	%rd12, %r16;
	add.s64 	%rd13, %rd1, %rd12;
	ld.global.u8 	%rs2327, [%rd13];
	ld.global.u8 	%rs2328, [%rd13+1];
	ld.global.u8 	%rs2329, [%rd13+2];
	ld.global.u8 	%rs2330, [%rd13+3];
	ld.global.u8 	%rs2331, [%rd13+4];
	ld.global.u8 	%rs2332, [%rd13+5];
	ld.global.u8 	%rs2333, [%rd13+6];
	ld.global.u8 	%rs2334, [%rd13+7];
	ld.global.u8 	%rs2335, [%rd13+8];
	ld.global.u8 	%rs2336, [%rd13+9];
	ld.global.u8 	%rs2337, [%rd13+10];
	ld.global.u8 	%rs2338, [%rd13+11];
	ld.global.u8 	%rs2339, [%rd13+12];
	ld.global.u8 	%rs2340, [%rd13+13];
	ld.global.u8 	%rs2341, [%rd13+14];
	ld.global.u8 	%rs2342, [%rd13+15];
$L__BB0_5:
	ld.param.u64 	%rd18, [_Z7DecryptILj32EEvPhmS0_S0_S0__param_0];
	mov.u32 	%r17, %ctaid.x;
	mov.u32 	%r18, %ntid.x;
	mov.u32 	%r19, %tid.x;
	mad.lo.s32 	%r20, %r17, %r18, %r19;
	shl.b32 	%r21, %r20, 4;
	cvt.u64.u32 	%rd15, %r21;
	cvta.to.global.u64 	%rd16, %rd18;
	add.s64 	%rd17, %rd16, %rd15;
	ld.global.u8 	%rs55, [%rd17];
	ld.global.u8 	%rs56, [%rd17+1];
	ld.global.u8 	%rs57, [%rd17+2];
	ld.global.u8 	%rs58, [%rd17+3];
	ld.global.u8 	%rs59, [%rd17+4];
	ld.global.u8 	%rs60, [%rd17+5];
	ld.global.u8 	%rs61, [%rd17+6];
	ld.global.u8 	%rs62, [%rd17+7];
	ld.global.u8 	%rs63, [%rd17+8];
	ld.global.u8 	%rs64, [%rd17+9];
	ld.global.u8 	%rs65, [%rd17+10];
	ld.global.u8 	%rs66, [%rd17+11];
	ld.global.u8 	%rs67, [%rd17+12];
	ld.global.u8 	%rs68, [%rd17+13];
	ld.global.u8 	%rs69, [%rd17+14];
	ld.global.u8 	%rs70, [%rd17+15];
	bar.sync 	0;
	ld.shared.u8 	%rs71, [_ZZ7DecryptILj32EEvPhmS0_S0_S0_E7keySmem];
	xor.b16  	%rs72, %rs71, %rs55;
	ld.shared.u8 	%rs73, [_ZZ7DecryptILj32EEvPhmS0_S0_S0_E7keySmem+1];
	xor.b16  	%rs74, %rs73, %rs56;
	ld.shared.u8 	%rs75, [_ZZ7DecryptILj32EEvPhmS0_S0_S0_E7keySmem+2];
	xor.b16  	%rs76, %rs75, %rs57;
	ld.shared.u8 	%rs77, [_ZZ7DecryptILj32EEvPhmS0_S0_S0_E7keySmem+3];
	xor.b16  	%rs78, %rs77, %rs58;
	ld.shared.u8 	%rs79, [_ZZ7DecryptILj32EEvPhmS0_S0_S0_E7keySmem+4];
	xor.b16  	%rs80, %rs79, %rs59;
	ld.shared.u8 	%rs81, [_ZZ7DecryptILj32EEvPhmS0_S0_S0_E7keySmem+5];
	xor.b16  	%rs82, %rs81, %rs60;
	ld.shared.u8 	%rs83, [_ZZ7DecryptILj32EEvPhmS0_S0_S0_E7keySmem+6];
	xor.b16  	%rs84, %rs83, %rs61;
	ld.shared.u8 	%rs85, [_ZZ7DecryptILj32EEvPhmS0_S0_S0_E7keySmem+7];
	xor.b16  	%rs86, %rs85, %rs62;
	ld.shared.u8 	%rs87, [_ZZ7DecryptILj32EEvPhmS0_S0_S0_E7keySmem+8];
	xor.b16  	%rs88, %rs87, %rs63;
	ld.shared.u8 	%rs89, [_ZZ7DecryptILj32EEvPhmS0_S0_S0_E7keySmem+9];
	xor.b16  	%rs90, %rs89, %rs64;
	ld.shared.u8 	%rs91, [_ZZ7DecryptILj32EEvPhmS0_S0_S0_E7keySmem+10];
	xor.b16  	%rs92, %rs91, %rs65;
	ld.shared.u8 	%rs93, [_ZZ7DecryptILj32EEvPhmS0_S0_S0_E7keySmem+11];
	xor.b16  	%rs94, %rs93, %rs66;
	ld.shared.u8 	%rs95, [_ZZ7DecryptILj32EEvPhmS0_S0_S0_E7keySmem+12];
	xor.b16  	%rs96, %rs95, %rs67;
	ld.shared.u8 	%rs97, [_ZZ7DecryptILj32EEvPhmS0_S0_S0_E7keySmem+13];
	xor.b16  	%rs98, %rs97, %rs68;
	ld.shared.u8 	%rs99, [_ZZ7DecryptILj32EEvPhmS0_S0_S0_E7keySmem+14];
	xor.b16  	%rs100, %rs99, %rs69;
	ld.shared.u8 	%rs101, [_ZZ7DecryptILj32EEvPhmS0_S0_S0_E7keySmem+15];
	xor.b16  	%rs102, %rs101, %rs70;
	cvt.u32.u16 	%r22, %rs72;
	and.b32  	%r23, %r22, 255;
	mov.u32 	%r24, _ZZ7DecryptILj32EEvPhmS0_S0_S0_E3SB1;
	add.s32 	%r25, %r24, %r23;
	ld.shared.u8 	%rs103, [%r25];
	cvt.u32.u16 	%r26, %rs74;
	and.b32  	%r27, %r26, 255;
	mov.u32 	%r28, _ZZ7DecryptILj32EEvPhmS0_S0_S0_E3SB2;
	add.s32 	%r29, %r28, %r27;
	ld.shared.u8 	%rs104, [%r29];
	cvt.u32.u16 	%r30, %rs76;
	and.b32  	%r31, %r30, 255;
	mov.u32 	%r32, _ZZ7DecryptILj32EEvPhmS0_S0_S0_E3SB3;
	add.s32 	%r33, %r32, %r31;
	ld.shared.u8 	%rs105, [%r33];
	cvt.u32.u16 	%r34, %rs78;
	and.b32  	%r35, %r34, 255;
	mov.u32 	%r36, _ZZ7DecryptILj32EEvPhmS0_S0_S0_E3SB4;
	add.s32 	%r37, %r36, %r35;
	ld.shared.u8 	%rs106, [%r37];
	cvt.u32.u16 	%r38, %rs80;
	and.b32  	%r39, %r38, 255;
	add.s32 	%r40, %r24, %r39;
	ld.shared.u8 	%rs107, [%r40];
	cvt.u32.u16 	%r41, %rs82;
	and.b32  	%r42, %r41, 255;
	add.s32 	%r43, %r28, %r42;
	ld.shared.u8 	%rs108, [%r43];
	cvt.u32.u16 	%r44, %rs84;
	and.b32  	%r45, %r44, 255;
	add.s32 	%r46, %r32, %r45;
	ld.shared.u8 	%rs109, [%r46];
	cvt.u32.u16 	%r47, %rs86;
	and.b32  	%r48, %r47, 255;
	add.s32 	%r49, %r36, %r48;
	ld.shared.u8 	%rs110, [%r49];
	cvt.u32.u16 	%r50, %rs88;
	and.b32  	%r51, %r50, 255;
	add.s32 	%r52, %r24, %r51;
	ld.shared.u8 	%rs111, [%r52];
	cvt.u32.u16 	%r53, %rs90;
	and.b32  	%r54, %r53, 255;
	add.s32 	%r55, %r28, %r54;
	ld.shared.u8 	%rs112, [%r55];
	cvt.u32.u16 	%r56, %rs92;
	and.b32  	%r57, %r56, 255;
	add.s32 	%r58, %r32, %r57;
	ld.shared.u8 	%rs113, [%r58];
	cvt.u32.u16 	%r59, %rs94;
	and.b32  	%r60, %r59, 255;
	add.s32 	%r61, %r36, %r60;
	ld.shared.u8 	%rs114, [%r61];
	cvt.u32.u16 	%r62, %rs96;
	and.b32  	%r63, %r62, 255;
	add.s32 	%r64, %r24, %r63;
	ld.shared.u8 	%rs115, [%r64];
	cvt.u32.u16 	%r65, %rs98;
	and.b32  	%r66, %r65, 255;
	add.s32 	%r67, %r28, %r66;
	ld.shared.u8 	%rs116, [%r67];
	cvt.u32.u16 	%r68, %rs100;
	and.b32  	%r69, %r68, 255;
	add.s32 	%r70, %r32, %r69;
	ld.shared.u8 	%rs117, [%r70];
	cvt.u32.u16 	%r71, %rs102;
	and.b32  	%r72, %r71, 255;
	add.s32 	%r73, %r36, %r72;
	ld.shared.u8 	%rs118, [%r73];
	ld.shared.u8 	%rs119, [_ZZ7DecryptILj32EEvPhmS0_S0_S0_E7keySmem+16];
	xor.b16  	%rs120, %rs106, %rs119;
	xor.b16  	%rs121, %rs120, %rs107;
	xor.b16  	%rs122, %rs121, %rs109;
	xor.b16  	%rs123, %rs122, %rs111;
	xor.b16  	%rs124, %rs123, %rs112;
	xor.b16  	%rs125, %rs124, %rs116;
	xor.b16  	%rs126, %rs125, %rs117;
	ld.shared.u8 	%rs127, [_ZZ7DecryptILj32EEvPhmS0_S0_S0_E7keySmem+17];
	xor.b16  	%rs128, %rs105, %rs127;
	xor.b16  	%rs129, %rs128, %rs108;
	xor.b16  	%rs130, %rs129, %rs110;
	xor.b16  	%rs131, %rs130, %rs111;
	xor.b16  	%rs132, %rs131, %rs112;
	xor.b16  	%rs133, %rs132, %rs115;
	xor.b16  	%rs134, %rs133, %rs118;
	ld.shared.u8 	%rs135, [_ZZ7DecryptILj32EEvPhmS0_S0_S0_E7keySmem+18];
	xor.b16  	%rs136, %rs104, %rs135;
	xor.b16  	%rs137, %rs136, %rs107;
	xor.b16  	%rs138, %rs137, %rs109;
	xor.b16  	%rs139, %rs138, %rs113;
	xor.b16  	%rs140, %rs139, %rs114;
	xor.b16  	%rs141, %rs140, %rs115;
	xor.b16  	%rs142, %rs141, %rs118;
	ld.shared.u8 	%rs143, [_ZZ7DecryptILj32EEvPhmS0_S0_S0_E7keySmem+19];
	xor.b16  	%rs144, %rs103, %rs143;
	xor.b16  	%rs145, %rs144, %rs108;
	xor.b16  	%rs146, %rs145, %rs110;
	xor.b16  	%rs147, %rs146, %rs113;
	xor.b16  	%rs148, %rs147, %rs114;
	xor.b16  	%rs149, %rs148, %rs116;
	xor.b16  	%rs150, %rs149, %rs117;
	ld.shared.u8 	%rs151, [_ZZ7DecryptILj32EEvPhmS0_S0_S0_E7keySmem+20];
	xor.b16  	%rs152, %rs103, %rs151;
	xor.b16  	%rs153, %rs152, %rs105;
	xor.b16  	%rs154, %rs153, %rs108;
	xor.b16  	%rs155, %rs154, %rs111;
	xor.b16  	%rs156, %rs155, %rs114;
	xor.b16  	%rs157, %rs156, %rs117;
	xor.b16  	%rs158, %rs157, %rs118;
	ld.shared.u8 	%rs159, [_ZZ7DecryptILj32EEvPhmS0_S0_S0_E7keySmem+21];
	xor.b16  	%rs160, %rs104, %rs159;
	xor.b16  	%rs161, %rs160, %rs106;
	xor.b16  	%rs162, %rs161, %rs107;
	xor.b16  	%rs163, %rs162, %rs112;
	xor.b16  	%rs164, %rs163, %rs113;
	xor.b16  	%rs165, %rs164, %rs117;
	xor.b16  	%rs166, %rs165, %rs118;
	ld.shared.u8 	%rs167, [_ZZ7DecryptILj32EEvPhmS0_S0_S0_E7keySmem+22];
	xor.b16  	%rs168, %rs103, %rs167;
	xor.b16  	%rs169, %rs168, %rs105;
	xor.b16  	%rs170, %rs169, %rs110;
	xor.b16  	%rs171, %rs170, %rs112;
	xor.b16  	%rs172, %rs171, %rs113;
	xor.b16  	%rs173, %rs172, %rs115;
	xor.b16  	%rs174, %rs173, %rs116;
	ld.shared.u8 	%rs175, [_ZZ7DecryptILj32EEvPhmS0_S0_S0_E7keySmem+23];
	xor.b16  	%rs176, %rs104, %rs175;
	xor.b16  	%rs177, %rs176, %rs106;
	xor.b16  	%rs178, %rs177, %rs109;
	xor.b16  	%rs179, %rs178, %rs111;
	xor.b16  	%rs180, %rs179, %rs114;
	xor.b16  	%rs181, %rs180, %rs115;
	xor.b16  	%rs182, %rs181, %rs116;
	ld.shared.u8 	%rs183, [_ZZ7DecryptILj32EEvPhmS0_S0_S0_E7keySmem+24];
	xor.b16  	%rs184, %rs103, %rs183;
	xor.b16  	%rs185, %rs184, %rs104;
	xor.b16  	%rs186, %rs185, %rs107;
	xor.b16  	%rs187, %rs186, %rs110;
	xor.b16  	%rs188, %rs187, %rs113;
	xor.b16  	%rs189, %rs188, %rs116;
	xor.b16  	%rs190, %rs189, %rs118;
	ld.shared.u8 	%rs191, [_ZZ7DecryptILj32EEvPhmS0_S0_S0_E7keySmem+25];
	xor.b16  	%rs192, %rs103, %rs191;
	xor.b16  	%rs193, %rs192, %rs104;
	xor.b16  	%rs194, %rs193, %rs108;
	xor.b16  	%rs195, %rs194, %rs109;
	xor.b16  	%rs196, %rs195, %rs114;
	xor.b16  	%rs197, %rs196, %rs115;
	xor.b16  	%rs198, %rs197, %rs117;
	ld.shared.u8 	%rs199, [_ZZ7DecryptILj32EEvPhmS0_S0_S0_E7keySmem+26];
	xor.b16  	%rs200, %rs105, %rs199;
	xor.b16  	%rs201, %rs200, %rs106;
	xor.b16  	%rs202, %rs201, %rs108;
	xor.b16  	%rs203, %rs202, %rs109;
	xor.b16  	%rs204, %rs203, %rs111;
	xor.b16  	%rs205, %rs204, %rs116;
	xor.b16  	%rs206, %rs205, %rs118;
	ld.shared.u8 	%rs207, [_ZZ7DecryptILj32EEvPhmS0_S0_S0_E7keySmem+27];
	xor.b16  	%rs208, %rs105, %rs207;
	xor.b16  	%rs209, %rs208, %rs106;
	xor.b16  	%rs210, %rs209, %rs107;
	xor.b16  	%rs211, %rs210, %rs110;
	xor.b16  	%rs212, %rs211, %rs112;
	xor.b16  	%rs213, %rs212, %rs115;
	xor.b16  	%rs214, %rs213, %rs117;
	ld.shared.u8 	%rs215, [_ZZ7DecryptILj32EEvPhmS0_S0_S0_E7keySmem+28];
	xor.b16  	%rs216, %rs104, %rs215;
	xor.b16  	%rs217, %rs216, %rs105;
	xor.b16  	%rs218, %rs217, %rs109;
	xor.b16  	%rs219, %rs218, %rs110;
	xor.b16  	%rs220, %rs219, %rs112;
	xor.b16  	%rs221, %rs220, %rs114;
	xor.b16  	%rs222, %rs221, %rs115;
	ld.shared.u8 	%rs223, [_ZZ7DecryptILj32EEvPhmS0_S0_S0_E7keySmem+29];
	xor.b16  	%rs224, %rs103, %rs223;
	xor.b16  	%rs225, %rs224, %rs106;
	xor.b16  	%rs226, %rs225, %rs109;
	xor.b16  	%rs227, %rs226, %rs110;
	xor.b16  	%rs228, %rs227, %rs111;
	xor.b16  	%rs229, %rs228, %rs113;
	xor.b16  	%rs230, %rs229, %rs116;
	ld.shared.u8 	%rs231, [_ZZ7DecryptILj32EEvPhmS0_S0_S0_E7keySmem+30];
	xor.b16  	%rs232, %rs103, %rs231;
	xor.b16  	%rs233, %rs232, %rs106;
	xor.b16  	%rs234, %rs233, %rs107;
	xor.b16  	%rs235, %rs234, %rs108;
	xor.b16  	%rs236, %rs235, %rs112;
	xor.b16  	%rs237, %rs236, %rs114;
	xor.b16  	%rs238, %rs237, %rs117;
	ld.shared.u8 	%rs239, [_ZZ7DecryptILj32EEvPhmS0_S0_S0_E7keySmem+31];
	xor.b16  	%rs240, %rs104, %rs239;
	xor.b16  	%rs241, %rs240, %rs105;
	xor.b16  	%rs242, %rs241, %rs107;
	xor.b16  	%rs243, %rs242, %rs108;
	xor.b16  	%rs244, %rs243, %rs111;
	xor.b16  	%rs245, %rs244, %rs113;
	xor.b16  	%rs246, %rs245, %rs118;
	cvt.u32.u16 	%r74, %rs126;
	and.b32  	%r75, %r74, 255;
	add.s32 	%r76, %r32, %r75;
	ld.shared.u8 	%rs247, [%r76];
	cvt.u32.u16 	%r77, %rs134;
	and.b32  	%r78, %r77, 255;
	add.s32 	%r79, %r36, %r78;
	ld.shared.u8 	%rs248, [%r79];
	cvt.u32.u16 	%r80, %rs142;
	and.b32  	%r81, %r80, 255;
	add.s32 	%r82, %r24, %r81;
	ld.shared.u8 	%rs249, [%r82];
	cvt.u32.u16 	%r83, %rs150;
	and.b32  	%r84, %r83, 255;
	add.s32 	%r85, %r28, %r84;
	ld.shared.u8 	%rs250, [%r85];
	cvt.u32.u16 	%r86, %rs158;
	and.b32  	%r87, %r86, 255;
	add.s32 	%r88, %r32, %r87;
	ld.shared.u8 	%rs251, [%r88];
	cvt.u32.u16 	%r89, %rs166;
	and.b32  	%r90, %r89, 255;
	add.s32 	%r91, %r36, %r90;
	ld.shared.u8 	%rs252, [%r91];
	cvt.u32.u16 	%r92, %rs174;
	and.b32  	%r93, %r92, 255;
	add.s32 	%r94, %r24, %r93;
	ld.shared.u8 	%rs253, [%r94];
	cvt.u32.u16 	%r95, %rs182;
	and.b32  	%r96, %r95, 255;
	add.s32 	%r97, %r28, %r96;
	ld.shared.u8 	%rs254, [%r97];
	cvt.u32.u16 	%r98, %rs190;
	and.b32  	%r99, %r98, 255;
	add.s32 	%r100, %r32, %r99;
	ld.shared.u8 	%rs255, [%r100];
	cvt.u32.u16 	%r101, %rs198;
	and.b32  	%r102, %r101, 255;
	add.s32 	%r103, %r36, %r102;
	ld.shared.u8 	%rs256, [%r103];
	cvt.u32.u16 	%r104, %rs206;
	and.b32  	%r105, %r104, 255;
	add.s32 	%r106, %r24, %r105;
	ld.shared.u8 	%rs257, [%r106];
	cvt.u32.u16 	%r107, %rs214;
	and.b32  	%r108, %r107, 255;
	add.s32 	%r109, %r28, %r108;
	ld.shared.u8 	%rs258, [%r109];
	cvt.u32.u16 	%r110, %rs222;
	and.b32  	%r111, %r110, 255;
	add.s32 	%r112, %r32, %r111;
	ld.shared.u8 	%rs259, [%r112];
	cvt.u32.u16 	%r113, %rs230;
	and.b32  	%r114, %r113, 255;
	add.s32 	%r115, %r36, %r114;
	ld.shared.u8 	%rs260, [%r115];
	cvt.u32.u16 	%r116, %rs238;
	and.b32  	%r117, %r116, 255;
	add.s32 	%r118, %r24, %r117;
	ld.shared.u8 	%rs261, [%r118];
	cvt.u32.u16 	%r119, %rs246;
	and.b32  	%r120, %r119, 255;
	add.s32 	%r121, %r28, %r120;
	ld.shared.u8 	%rs262, [%r121];
	ld.shared.u8 	%rs263, [_ZZ7DecryptILj32EEvPhmS0_S0_S0_E7keySmem+32];
	xor.b16  	%rs264, %rs250, %rs263;
	xor.b16  	%rs265, %rs264, %rs251;
	xor.b16  	%rs266, %rs265, %rs253;
	xor.b16  	%rs267, %rs266, %rs255;
	xor.b16  	%rs268, %rs267, %rs256;
	xor.b16  	%rs269, %rs268, %rs260;
	xor.b16  	%rs270, %rs269, %rs261;
	ld.shared.u8 	%rs271, [_ZZ7DecryptILj32EEvPhmS0_S0_S0_E7keySmem+33];
	xor.b16  	%rs272, %rs249, %rs271;
	xor.b16  	%rs273, %rs272, %rs252;
	xor.b16  	%rs274, %rs273, %rs254;
	xor.b16  	%rs275, %rs274, %rs255;
	xor.b16  	%rs276, %rs275, %rs256;
	xor.b16  	%rs277, %rs276, %rs259;
	xor.b16  	%rs278, %rs277, %rs262;
	ld.shared.u8 	%rs279, [_ZZ7DecryptILj32EEvPhmS0_S0_S0_E7keySmem+34];
	xor.b16  	%rs280, %rs248, %rs279;
	xor.b16  	%rs281, %rs280, %rs251;
	xor.b16  	%rs282, %rs281, %rs253;
	xor.b16  	%rs283, %rs282, %rs257;
	xor.b16  	%rs284, %rs283, %rs258;
	xor.b16  	%rs285, %rs284, %rs259;
	xor.b16  	%rs286, %rs285, %rs262;
	ld.shared.u8 	%rs287, [_ZZ7DecryptILj32EEvPhmS0_S0_S0_E7keySmem+35];
	xor.b16  	%rs288, %rs247, %rs287;
	xor.b16  	%rs289, %rs288, %rs252;
	xor.b16  	%rs290, %rs289, %rs254;
	xor.b16  	%rs291, %rs290, %rs257;
	xor.b16  	%rs292, %rs291, %rs258;
	xor.b16  	%rs293, %rs292, %rs260;
	xor.b16  	%rs294, %rs293, %rs261;
	ld.shared.u8 	%rs295, [_ZZ7DecryptILj32EEvPhmS0_S0_S0_E7keySmem+36];
	xor.b16  	%rs296, %rs247, %rs295;
	xor.b16  	%rs297, %rs296, %rs249;
	xor.b16  	%rs298, %rs297, %rs252;
	xor.b16  	%rs299, %rs298, %rs255;
	xor.b16  	%rs300, %rs299, %rs258;
	xor.b16  	%rs301, %rs300, %rs261;
	xor.b16  	%rs302, %rs301, %rs262;
	ld.shared.u8 	%rs303, [_ZZ7DecryptILj32EEvPhmS0_S0_S0_E7keySmem+37];
	xor.b16  	%rs304, %rs248, %rs303;
	xor.b16  	%rs305, %rs304, %rs250;
	xor.b16  	%rs306, %rs305, %rs251;
	xor.b16  	%rs307, %rs306, %rs256;
	xor.b16  	%rs308, %rs307, %rs257;
	xor.b16  	%rs309, %rs308, %rs261;
	xor.b16  	%rs310, %rs309, %rs262;
	ld.shared.u8 	%rs311, [_ZZ7DecryptILj32EEvPhmS0_S0_S0_E7keySmem+38];
	xor.b16  	%rs312, %rs247, %rs311;
	xor.b16  	%rs313, %rs312, %rs249;
	xor.b16  	%rs314, %rs313, %rs254;
	xor.b16  	%rs315, %rs314, %rs256;
	xor.b16  	%rs316, %rs315, %rs257;
	xor.b16  	%rs317, %rs316, %rs259;
	xor.b16  	%rs318, %rs317, %rs260;
	ld.shared.u8 	%rs319, [_ZZ7DecryptILj32EEvPhmS0_S0_S0_E7keySmem+39];
	xor.b16  	%rs320, %rs248, %rs319;
	xor.b16  	%rs321, %rs320, %rs250;
	xor.b16  	%rs322, %rs321, %rs253;
	xor.b16  	%rs323, %rs322, %rs255;
	xor.b16  	%rs324, %rs323, %rs258;
	xor.b16  	%rs325, %rs324, %rs259;
	xor.b16  	%rs326, %rs325, %rs260;
	ld.shared.u8 	%rs327, [_ZZ7DecryptILj32EEvPhmS0_S0_S0_E7keySmem+40];
	xor.b16  	%rs328, %rs247, %rs327;
	xor.b16  	%rs329, %rs328, %rs248;
	xor.b16  	%rs330, %rs329, %rs251;
	xor.b16  	%rs331, %rs330, %rs254;
	xor.b16  	%rs332, %rs331, %rs257;
	xor.b16  	%rs333, %rs332, %rs260;
	xor.b16  	%rs334, %rs333, %rs262;
	ld.shared.u8 	%rs335, [_ZZ7DecryptILj32EEvPhmS0_S0_S0_E7keySmem+41];
	xor.b16  	%rs336, %rs247, %rs335;
	xor.b16  	%rs337, %rs336, %rs248;
	xor.b16  	%rs338, %rs337, %rs252;
	xor.b16  	%rs339, %rs338, %rs253;
	xor.b16  	%rs340, %rs339, %rs258;
	xor.b16  	%rs341, %rs340, %rs259;
	xor.b16  	%rs342, %rs341, %rs261;
	ld.shared.u8 	%rs343, [_ZZ7DecryptILj32EEvPhmS0_S0_S0_E7keySmem+42];
	xor.b16  	%rs344, %rs249, %rs343;
	xor.b16  	%rs345, %rs344, %rs250;
	xor.b16  	%rs346, %rs345, %rs252;
	xor.b16  	%rs347, %rs346, %rs253;
	xor.b16  	%rs348, %rs347, %rs255;
	xor.b16  	%rs349, %rs348, %rs260;
	xor.b16  	%rs350, %rs349, %rs262;
	ld.shared.u8 	%rs351, [_ZZ7DecryptILj32EEvPhmS0_S0_S0_E7keySmem+43];
	xor.b16  	%rs352, %rs249, %rs351;
	xor.b16  	%rs353, %rs352, %rs250;
	xor.b16  	%rs354, %rs353, %rs251;
	xor.b16  	%rs355, %rs354, %rs254;
	xor.b16  	%rs356, %rs355, %rs256;
	xor.b16  	%rs357, %rs356, %rs259;
	xor.b16  	%rs358, %rs357, %rs261;
	ld.shared.u8 	%rs359, [_ZZ7DecryptILj32EEvPhmS0_S0_S0_E7keySmem+44];
	xor.b16  	%rs360, %rs248, %rs359;
	xor.b16  	%rs361, %rs360, %rs249;
	xor.b16  	%rs362, %rs361, %rs253;
	xor.b16  	%rs363, %rs362, %rs254;
	xor.b16  	%rs364, %rs363, %rs256;
	xor.b16  	%rs365, %rs364, %rs258;
	xor.b16  	%rs366, %rs365, %rs259;
	ld.shared.u8 	%rs367, [_ZZ7DecryptILj32EEvPhmS0_S0_S0_E7keySmem+45];
	xor.b16  	%rs368, %rs247, %rs367;
	xor.b16  	%rs369, %rs368, %rs250;
	xor.b16  	%rs370, %rs369, %rs253;
	xor.b16  	%rs371, %rs370, %rs254;
	xor.b16  	%rs372, %rs371, %rs255;
	xor.b16  	%rs373, %rs372, %rs257;
	xor.b16  	%rs374, %rs373, %rs260;
	ld.shared.u8 	%rs375, [_ZZ7DecryptILj32EEvPhmS0_S0_S0_E7keySmem+46];
	xor.b16  	%rs376, %rs247, %rs375;
	xor.b16  	%rs377, %rs376, %rs250;
	xor.b16  	%rs378, %rs377, %rs251;
	xor.b16  	%rs379, %rs378, %rs252;
	xor.b16  	%rs380, %rs379, %rs256;
	xor.b16  	%rs381, %rs380, %rs258;
	xor.b16  	%rs382, %rs381, %rs261;
	ld.shared.u8 	%rs383, [_ZZ7DecryptILj32EEvPhmS0_S0_S0_E7keySmem+47];
	xor.b16  	%rs384, %rs248, %rs383;
	xor.b16  	%rs385, %rs384, %rs249;
	xor.b16  	%rs386, %rs385, %rs251;
	xor.b16  	%rs387, %rs386, %rs252;
	xor.b16  	%rs388, %rs387, %rs255;
	xor.b16  	%rs389, %rs388, %rs257;
	xor.b16  	%rs390, %rs389, %rs262;
	cvt.u32.u16 	%r122, %rs270;
	and.b32  	%r123, %r122, 255;
	add.s32 	%r124, %r24, %r123;
	ld.shared.u8 	%rs391, [%r124];
	cvt.u32.u16 	%r125, %rs278;
	and.b32  	%r126, %r125, 255;
	add.s32 	%r127, %r28, %r126;
	ld.shared.u8 	%rs392, [%r127];
	cvt.u32.u16 	%r128, %rs286;
	and.b32  	%r129, %r128, 255;
	add.s32 	%r130, %r32, %r129;
	ld.shared.u8 	%rs393, [%r130];
	cvt.u32.u16 	%r131, %rs294;
	and.b32  	%r132, %r131, 255;
	add.s32 	%r133, %r36, %r132;
	ld.shared.u8 	%rs394, [%r133];
	cvt.u32.u16 	%r134, %rs302;
	and.b32  	%r135, %r134, 255;
	add.s32 	%r136, %r24, %r135;
	ld.shared.u8 	%rs395, [%r136];
	cvt.u32.u16 	%r137, %rs310;
	and.b32  	%r138, %r137, 255;
	add.s32 	%r139, %r28, %r138;
	ld.shared.u8 	%rs396, [%r139];
	cvt.u32.u16 	%r140, %rs318;
	and.b32  	%r141, %r140, 255;
	add.s32 	%r142, %r32, %r141;
	ld.shared.u8 	%rs397, [%r142];
	cvt.u32.u16 	%r143, %rs326;
	and.b32  	%r144, %r143, 255;
	add.s32 	%r145, %r36, %r144;
	ld.shared.u8 	%rs398, [%r145];
	cvt.u32.u16 	%r146, %rs334;
	and.b32  	%r147, %r146, 255;
	add.s32 	%r148, %r24, %r147;
	ld.shared.u8 	%rs399, [%r148];
	cvt.u32.u16 	%r149, %rs342;
	and.b32  	%r150, %r149, 255;
	add.s32 	%r151, %r28, %r150;
	ld.shared.u8 	%rs400, [%r151];
	cvt.u32.u16 	%r152, %rs350;
	and.b32  	%r153, %r152, 255;
	add.s32 	%r154, %r32, %r153;
	ld.shared.u8 	%rs401, [%r154];
	cvt.u32.u16 	%r155, %rs358;
	and.b32  	%r156, %r155, 255;
	add.s32 	%r157, %r36, %r156;
	ld.shared.u8 	%rs402, [%r157];
	cvt.u32.u16 	%r158, %rs366;
	and.b32  	%r159, %r158, 255;
	add.s32 	%r160, %r24, %r159;
	ld.shared.u8 	%rs403, [%r160];
	cvt.u32.u16 	%r161, %rs374;
	and.b32  	%r162, %r161, 255;
	add.s32 	%r163, %r28, %r162;
	ld.shared.u8 	%rs404, [%r163];
	cvt.u32.u16 	%r164, %rs382;
	and.b32  	%r165, %r164, 255;
	add.s32 	%r166, %r32, %r165;
	ld.shared.u8 	%rs405, [%r166];
	cvt.u32.u16 	%r167, %rs390;
	and.b32  	%r168, %r167, 255;
	add.s32 	%r169, %r36, %r168;
	ld.shared.u8 	%rs406, [%r169];
	ld.shared.u8 	%rs407, [_ZZ7DecryptILj32EEvPhmS0_S0_S0_E7keySmem+48];
	xor.b16  	%rs408, %rs394, %rs407;
	xor.b16  	%rs409, %rs408, %rs395;
	xor.b16  	%rs410, %rs409, %rs397;
	xor.b16  	%rs411, %rs410, %rs399;
	xor.b16  	%rs412, %rs411, %rs400;
	xor.b16  	%rs413, %rs412, %rs404;
	xor.b16  	%rs414, %rs413, %rs405;
	ld.shared.u8 	%rs415, [_ZZ7DecryptILj32EEvPhmS0_S0_S0_E7keySmem+49];
	xor.b16  	%rs416, %rs393, %rs415;
	xor.b16  	%rs417, %rs416, %rs396;
	xor.b16  	%rs418, %rs417, %rs398;
	xor.b16  	%rs419, %rs418, %rs399;
	xor.b16  	%rs420, %rs419, %rs400;
	xor.b16  	%rs421, %rs420, %rs403;
	xor.b16  	%rs422, %rs421, %rs406;
	ld.shared.u8 	%rs423, [_ZZ7DecryptILj32EEvPhmS0_S0_S0_E7keySmem+50];
	xor.b16  	%rs424, %rs392, %rs423;
	xor.b16  	%rs425, %rs424, %rs395;
	xor.b16  	%rs426, %rs425, %rs397;
	xor.b16  	%rs427, %rs426, %rs401;
	xor.b16  	%rs428, %rs427, %rs402;
	xor.b16  	%rs429, %rs428, %rs403;
	xor.b16  	%rs430, %rs429, %rs406;
	ld.shared.u8 	%rs431, [_ZZ7DecryptILj32EEvPhmS0_S0_S0_E7keySmem+51];
	xor.b16  	%rs432, %rs391, %rs431;
	xor.b16  	%rs433, %rs432, %rs396;
	xor.b16  	%rs434, %rs433, %rs398;
	xor.b16  	%rs435, %rs434, %rs401;
	xor.b16  	%rs436, %rs435, %rs402;
	xor.b16  	%rs437, %rs436, %rs404;
	xor.b16  	%rs438, %rs437, %rs405;
	ld.shared.u8 	%rs439, [_ZZ7DecryptILj32EEvPhmS0_S0_S0_E7keySmem+52];
	xor.b16  	%rs440, %rs391, %rs439;
	xor.b16  	%rs441, %rs440, %rs393;
	xor.b16  	%rs442, %rs441, %rs396;
	xor.b16  	%rs443, %rs442, %rs399;
	xor.b16  	%rs444, %rs443, %rs402;
	xor.b16  	%rs445, %rs444, %rs405;
	xor.b16  	%rs446, %rs445, %rs406;
	ld.shared.u8 	%rs447, [_ZZ7DecryptILj32EEvPhmS0_S0_S0_E7keySmem+53];
	xor.b16  	%rs448, %rs392, %rs447;
	xor.b16  	%rs449, %rs448, %rs394;
	xor.b16  	%rs450, %rs449, %rs395;
	xor.b16  	%rs451, %rs450, %rs400;
	xor.b16  	%rs452, %rs451, %rs401;
	xor.b16  	%rs453, %rs452, %rs405;
	xor.b16  	%rs454, %rs453, %rs406;
	ld.shared.u8 	%rs455, [_ZZ7DecryptILj32EEvPhmS0_S0_S0_E7keySmem+54];
	xor.b16  	%rs456, %rs391, %rs455;
	xor.b16  	%rs457, %rs456, %rs393;
	xor.b16  	%rs458, %rs457, %rs398;
	xor.b16  	%rs459, %rs458, %rs400;
	xor.b16  	%rs460, %rs459, %rs401;
	xor.b16  	%rs461, %rs460, %rs403;
	xor.b16  	%rs462, %rs461, %rs404;
	ld.shared.u8 	%rs463, [_ZZ7DecryptILj32EEvPhmS0_S0_S0_E7keySmem+55];
	xor.b16  	%rs464, %rs392, %rs463;
	xor.b16  	%rs465, %rs464, %rs394;
	xor.b16  	%rs466, %rs465, %rs397;
	xor.b16  	%rs467, %rs466, %rs399;
	xor.b16  	%rs468, %rs467, %rs402;
	xor.b16  	%rs469, %rs468, %rs403;
	xor.b16  	%rs470, %rs469, %rs404;
	ld.shared.u8 	%rs471, [_ZZ7DecryptILj32EEvPhmS0_S0_S0_E7keySmem+56];
	xor.b16  	%rs472, %rs391, %rs471;
	xor.b16  	%rs473, %rs472, %rs392;
	xor.b16  	%rs474, %rs473, %rs395;
	xor.b16  	%rs475, %rs474, %rs398;
	xor.b16  	%rs476, %rs475, %rs401;
	xor.b16  	%rs477, %rs476, %rs404;
	xor.b16  	%rs478, %rs477, %rs406;
	ld.shared.u8 	%rs479, [_ZZ7DecryptILj32EEvPhmS0_S0_S0_E7keySmem+57];
	xor.b16  	%rs480, %rs391, %rs479;
	xor.b16  	%rs481, %rs480, %rs392;
	xor.b16  	%rs482, %rs481, %rs396;
	xor.b16  	%rs483, %rs482, %rs397;
	xor.b16  	%rs484, %rs483, %rs402;
	xor.b16  	%rs485, %rs484, %rs403;
	xor.b16  	%rs486, %rs485, %rs405;
	ld.shared.u8 	%rs487, [_ZZ7DecryptILj32EEvPhmS0_S0_S0_E7keySmem+58];
	xor.b16  	%rs488, %rs393, %rs487;
	xor.b16  	%rs489, %rs488, %rs394;
	xor.b16  	%rs490, %rs489, %rs396;
	xor.b16  	%rs491, %rs490, %rs397;
	xor.b16  	%rs492, %rs491, %rs399;
	xor.b16  	%rs493, %rs492, %rs404;
	xor.b16  	%rs494, %rs493, %rs406;
	ld.shared.u8 	%rs495, [_ZZ7DecryptILj32EEvPhmS0_S0_S0_E7keySmem+59];
	xor.b16  	%rs496, %rs393, %rs495;
	xor.b16  	%rs497, %rs496, %rs394;
	xor.b16  	%rs498, %rs497, %rs395;
	xor.b16  	%rs499, %rs498, %rs398;
	xor.b16  	%rs500, %rs499, %rs400;
	xor.b16  	%rs501, %rs500, %rs403;
	xor.b16  	%rs502, %rs501, %rs405;
	ld.shared.u8 	%rs503, [_ZZ7DecryptILj32EEvPhmS0_S0_S0_E7keySmem+60];
	xor.b16  	%rs504, %rs392, %rs503;
	xor.b16  	%rs505, %rs504, %rs393;
	xor.b16  	%rs506, %rs505, %rs397;
	xor.b16  	%rs507, %rs506, %rs398;
	xor.b16  	%rs508, %rs507, %rs400;
	xor.b16  	%rs509, %rs508, %rs402;
	xor.b16  	%rs510, %rs509, %rs403;
	ld.shared.u8 	%rs511, [_ZZ7DecryptILj32EEvPhmS0_S0_S0_E7keySmem+61];
	xor.b16  	%rs512, %rs391, %rs511;
	xor.b16  	%rs513, %rs512, %rs394;
	xor.b16  	%rs514, %rs513, %rs397;
	xor.b16  	%rs515, %rs514, %rs398;
	xor.b16  	%rs516, %rs515, %rs399;
	xor.b16  	%rs517, %rs516, %rs401;
	xor.b16  	%rs518, %rs517, %rs404;
	ld.shared.u8 	%rs519, [_ZZ7DecryptILj32EEvPhmS0_S0_S0_E7keySmem+62];
	xor.b16  	%rs520, %rs391, %rs519;
	xor.b16  	%rs521, %rs520, %rs394;
	xor.b16  	%rs522, %rs521, %rs395;
	xor.b16  	%rs523, %rs522, %rs396;
	xor.b16  	%rs524, %rs523, %rs400;
	xor.b16  	%rs525, %rs524, %rs402;
	xor.b16  	%rs526, %rs525, %rs405;
	ld.shared.u8 	%rs527, [_ZZ7DecryptILj32EEvPhmS0_S0_S0_E7keySmem+63];
	xor.b16  	%rs528, %rs392, %rs527;
	xor.b16  	%rs529, %rs528, %rs393;
	xor.b16  	%rs530, %rs529, %rs395;
	xor.b16  	%rs531, %rs530, %rs396;
	xor.b16  	%rs532, %rs531, %rs399;
	xor.b16  	%rs533, %rs532, %rs401;
	xor.b16  	%rs534, %rs533, %rs406;
	cvt.u32.u16 	%r170, %rs414;
	and.b32  	%r171, %r170, 255;
	add.s32 	%r172, %r32, %r171;
	ld.shared.u8 	%rs535, [%r172];
	cvt.u32.u16 	%r173, %rs422;
	and.b32  	%r174, %r173, 255;
	add.s32 	%r175, %r36, %r174;
	ld.shared.u8 	%rs536, [%r175];
	cvt.u32.u16 	%r176, %rs430;
	and.b32  	%r177, %r176, 255;
	add.s32 	%r178, %r24, %r177;
	ld.shared.u8 	%rs537, [%r178];
	cvt.u32.u16 	%r179, %rs438;
	and.b32  	%r180, %r179, 255;
	add.s32 	%r181, %r28, %r180;
	ld.shared.u8 	%rs538, [%r181];
	cvt.u32.u16 	%r182, %rs446;
	and.b32  	%r183, %r182, 255;
	add.s32 	%r184, %r32, %r183;
	ld.shared.u8 	%rs539, [%r184];
	cvt.u32.u16 	%r185, %rs454;
	and.b32  	%r186, %r185, 255;
	add.s32 	%r187, %r36, %r186;
	ld.shared.u8 	%rs540, [%r187];
	cvt.u32.u16 	%r188, %rs462;
	and.b32  	%r189, %r188, 255;
	add.s32 	%r190, %r24, %r189;
	ld.shared.u8 	%rs541, [%r190];
	cvt.u32.u16 	%r191, %rs470;
	and.b32  	%r192, %r191, 255;
	add.s32 	%r193, %r28, %r192;
	ld.shared.u8 	%rs542, [%r193];
	cvt.u32.u16 	%r194, %rs478;
	and.b32  	%r195, %r194, 255;
	add.s32 	%r196, %r32, %r195;
	ld.shared.u8 	%rs543, [%r196];
	cvt.u32.u16 	%r197, %rs486;
	and.b32  	%r198, %r197, 255;
	add.s32 	%r199, %r36, %r198;
	ld.shared.u8 	%rs544, [%r199];
	cvt.u32.u16 	%r200, %rs494;
	and.b32  	%r201, %r200, 255;
	add.s32 	%r202, %r24, %r201;
	ld.shared.u8 	%rs545, [%r202];
	cvt.u32.u16 	%r203, %rs502;
	and.b32  	%r204, %r203, 255;
	add.s32 	%r205, %r28, %r204;
	ld.shared.u8 	%rs546, [%r205];
	cvt.u32.u16 	%r206, %rs510;
	and.b32  	%r207, %r206, 255;
	add.s32 	%r208, %r32, %r207;
	ld.shared.u8 	%rs547, [%r208];
	cvt.u32.u16 	%r209, %rs518;
	and.b32  	%r210, %r209, 255;
	add.s32 	%r211, %r36, %r210;
	ld.shared.u8 	%rs548, [%r211];
	cvt.u32.u16 	%r212, %rs526;
	and.b32  	%r213, %r212, 255;
	add.s32 	%r214, %r24, %r213;
	ld.shared.u8 	%rs549, [%r214];
	cvt.u32.u16 	%r215, %rs534;
	and.b32  	%r216, %r215, 255;
	add.s32 	%r217, %r28, %r216;
	ld.shared.u8 	%rs550, [%r217];
	ld.shared.u8 	%rs551, [_ZZ7DecryptILj32EEvPhmS0_S0_S0_E7keySmem+64];
	xor.b16  	%rs552, %rs538, %rs551;
	xor.b16  	%rs553, %rs552, %rs539;
	xor.b16  	%rs554, %rs553, %rs541;
	xor.b16  	%rs555, %rs554, %rs543;
	xor.b16  	%rs556, %rs555, %rs544;
	xor.b16  	%rs557, %rs556, %rs548;
	xor.b16  	%rs558, %rs557, %rs549;
	ld.shared.u8 	%rs559, [_ZZ7DecryptILj32EEvPhmS0_S0_S0_E7keySmem+65];
	xor.b16  	%rs560, %rs537, %rs559;
	xor.b16  	%rs561, %rs560, %rs540;
	xor.b16  	%rs562, %rs561, %rs542;
	xor.b16  	%rs563, %rs562, %rs543;
	xor.b16  	%rs564, %rs563, %rs544;
	xor.b16  	%rs565, %rs564, %rs547;
	xor.b16  	%rs566, %rs565, %rs550;
	ld.shared.u8 	%rs567, [_ZZ7DecryptILj32EEvPhmS0_S0_S0_E7keySmem+66];
	xor.b16  	%rs568, %rs536, %rs567;
	xor.b16  	%rs569, %rs568, %rs539;
	xor.b16  	%rs570, %rs569, %rs541;
	xor.b16  	%rs571, %rs570, %rs545;
	xor.b16  	%rs572, %rs571, %rs546;
	xor.b16  	%rs573, %rs572, %rs547;
	xor.b16  	%rs574, %rs573, %rs550;
	ld.shared.u8 	%rs575, [_ZZ7DecryptILj32EEvPhmS0_S0_S0_E7keySmem+67];
	xor.b16  	%rs576, %rs535, %rs575;
	xor.b16  	%rs577, %rs576, %rs540;
	xor.b16  	%rs578, %rs577, %rs542;
	xor.b16  	%rs579, %rs578, %rs545;
	xor.b16  	%rs580, %rs579, %rs546;
	xor.b16  	%rs581, %rs580, %rs548;
	xor.b16  	%rs582, %rs581, %rs549;
	ld.shared.u8 	%rs583, [_ZZ7DecryptILj32EEvPhmS0_S0_S0_E7keySmem+68];
	xor.b16  	%rs584, %rs535, %rs583;
	xor.b16  	%rs585, %rs584, %rs537;
	xor.b16  	%rs586, %rs585, %rs540;
	xor.b16  	%rs587, %rs586, %rs543;
	xor.b16  	%rs588, %rs587, %rs546;
	xor.b16  	%rs589, %rs588, %rs549;
	xor.b16  	%rs590, %rs589, %rs550;
	ld.shared.u8 	%rs591, [_ZZ7DecryptILj32EEvPhmS0_S0_S0_E7keySmem+69];
	xor.b16  	%rs592, %rs536, %rs591;
	xor.b16  	%rs593, %rs592, %rs538;
	xor.b16  	%rs594, %rs593, %rs539;
	xor.b16  	%rs595, %rs594, %rs544;
	xor.b16  	%rs596, %rs595, %rs545;
	xor.b16  	%rs597, %rs596, %rs549;
	xor.b16  	%rs598, %rs597, %rs550;
	ld.shared.u8 	%rs599, [_ZZ7DecryptILj32EEvPhmS0_S0_S0_E7keySmem+70];
	xor.b16  	%rs600, %rs535, %rs599;
	xor.b16  	%rs601, %rs600, %rs537;
	xor.b16  	%rs602, %rs601, %rs542;
	xor.b16  	%rs603, %rs602, %rs544;
	xor.b16  	%rs604, %rs603, %rs545;
	xor.b16  	%rs605, %rs604, %rs547;
	xor.b16  	%rs606, %rs605, %rs548;
	ld.shared.u8 	%rs607, [_ZZ7DecryptILj32EEvPhmS0_S0_S0_E7keySmem+71];
	xor.b16  	%rs608, %rs536, %rs607;
	xor.b16  	%rs609, %rs608, %rs538;
	xor.b16  	%rs610, %rs609, %rs541;
	xor.b16  	%rs611, %rs610, %rs543;
	xor.b16  	%rs612, %rs611, %rs546;
	xor.b16  	%rs613, %rs612, %rs547;
	xor.b16  	%rs614, %rs613, %rs548;
	ld.shared.u8 	%rs615, [_ZZ7DecryptILj32EEvPhmS0_S0_S0_E7keySmem+72];
	xor.b16  	%rs616, %rs535, %rs615;
	xor.b16  	%rs617, %rs616, %rs536;
	xor.b16  	%rs618, %rs617, %rs539;
	xor.b16  	%rs619, %rs618, %rs542;
	xor.b16  	%rs620, %rs619, %rs545;
	xor.b16  	%rs621, %rs620, %rs548;
	xor.b16  	%rs622, %rs621, %rs550;
	ld.shared.u8 	%rs623, [_ZZ7DecryptILj32EEvPhmS0_S0_S0_E7keySmem+73];
	xor.b16  	%rs624, %rs535, %rs623;
	xor.b16  	%rs625, %rs624, %rs536;
	xor.b16  	%rs626, %rs625, %rs540;
	xor.b16  	%rs627, %rs626, %rs541;
	xor.b16  	%rs628, %rs627, %rs546;
	xor.b16  	%rs629, %rs628, %rs547;
	xor.b16  	%rs630, %rs629, %rs549;
	ld.shared.u8 	%rs631, [_ZZ7DecryptILj32EEvPhmS0_S0_S0_E7keySmem+74];
	xor.b16  	%rs632, %rs537, %rs631;
	xor.b16  	%rs633, %rs632, %rs538;
	xor.b16  	%rs634, %rs633, %rs540;
	xor.b16  	%rs635, %rs634, %rs541;
	xor.b16  	%rs636, %rs635, %rs543;
	xor.b16  	%rs637, %rs636, %rs548;
	xor.b16  	%rs638, %rs637, %rs550;
	ld.shared.u8 	%rs639, [_ZZ7DecryptILj32EEvPhmS0_S0_S0_E7keySmem+75];
	xor.b16  	%rs640, %rs537, %rs639;
	xor.b16  	%rs641, %rs640, %rs538;
	xor.b16  	%rs642, %rs641, %rs539;
	xor.b16  	%rs643, %rs642, %rs542;
	xor.b16  	%rs644, %rs643, %rs544;
	xor.b16  	%rs645, %rs644, %rs547;
	xor.b16  	%rs646, %rs645, %rs549;
	ld.shared.u8 	%rs647, [_ZZ7DecryptILj32EEvPhmS0_S0_S0_E7keySmem+76];
	xor.b16  	%rs648, %rs536, %rs647;
	xor.b16  	%rs649, %rs648, %rs537;
	xor.b16  	%rs650, %rs649, %rs541;
	xor.b16  	%rs651, %rs650, %rs542;
	xor.b16  	%rs652, %rs651, %rs544;
	xor.b16  	%rs653, %rs652, %rs546;
	xor.b16  	%rs654, %rs653, %rs547;
	ld.shared.u8 	%rs655, [_ZZ7DecryptILj32EEvPhmS0_S0_S0_E7keySmem+77];
	xor.b16  	%rs656, %rs535, %rs655;
	xor.b16  	%rs657, %rs656, %rs538;
	xor.b16  	%rs658, %rs657, %rs541;
	xor.b16  	%rs659, %rs658, %rs542;
	xor.b16  	%rs660, %rs659, %rs543;
	xor.b16  	%rs661, %rs660, %rs545;
	xor.b16  	%rs662, %rs661, %rs548;
	ld.shared.u8 	%rs663, [_ZZ7DecryptILj32EEvPhmS0_S0_S0_E7keySmem+78];
	xor.b16  	%rs664, %rs535, %rs663;
	xor.b16  	%rs665, %rs664, %rs538;
	xor.b16  	%rs666, %rs665, %rs539;
	xor.b16  	%rs667, %rs666, %rs540;
	xor.b16  	%rs668, %rs667, %rs544;
	xor.b16  	%rs669, %rs668, %rs546;
	xor.b16  	%rs670, %rs669, %rs549;
	ld.shared.u8 	%rs671, [_ZZ7DecryptILj32EEvPhmS0_S0_S0_E7keySmem+79];
	xor.b16  	%rs672, %rs536, %rs671;
	xor.b16  	%rs673, %rs672, %rs537;
	xor.b16  	%rs674, %rs673, %rs539;
	xor.b16  	%rs675, %rs674, %rs540;
	xor.b16  	%rs676, %rs675, %rs543;
	xor.b16  	%rs677, %rs676, %rs545;
	xor.b16  	%rs678, %rs677, %rs550;
	cvt.u32.u16 	%r218, %rs558;
	and.b32  	%r219, %r218, 255;
	add.s32 	%r220, %r24, %r219;
	ld.shared.u8 	%rs679, [%r220];
	cvt.u32.u16 	%r221, %rs566;
	and.b32  	%r222, %r221, 255;
	add.s32 	%r223, %r28, %r222;
	ld.shared.u8 	%rs680, [%r223];
	cvt.u32.u16 	%r224, %rs574;
	and.b32  	%r225, %r224, 255;
	add.s32 	%r226, %r32, %r225;
	ld.shared.u8 	%rs681, [%r226];
	cvt.u32.u16 	%r227, %rs582;
	and.b32  	%r228, %r227, 255;
	add.s32 	%r229, %r36, %r228;
	ld.shared.u8 	%rs682, [%r229];
	cvt.u32.u16 	%r230, %rs590;
	and.b32  	%r231, %r230, 255;
	add.s32 	%r232, %r24, %r231;
	ld.shared.u8 	%rs683, [%r232];
	cvt.u32.u16 	%r233, %rs598;
	and.b32  	%r234, %r233, 255;
	add.s32 	%r235, %r28, %r234;
	ld.shared.u8 	%rs684, [%r235];
	cvt.u32.u16 	%r236, %rs606;
	and.b32  	%r237, %r236, 255;
	add.s32 	%r238, %r32, %r237;
	ld.shared.u8 	%rs685, [%r238];
	cvt.u32.u16 	%r239, %rs614;
	and.b32  	%r240, %r239, 255;
	add.s32 	%r241, %r36, %r240;
	ld.shared.u8 	%rs686, [%r241];
	cvt.u32.u16 	%r242, %rs622;
	and.b32  	%r243, %r242, 255;
	add.s32 	%r244, %r24, %r243;
	ld.shared.u8 	%rs687, [%r244];
	cvt.u32.u16 	%r245, %rs630;
	and.b32  	%r246, %r245, 255;
	add.s32 	%r247, %r28, %r246;
	ld.shared.u8 	%rs688, [%r247];
	cvt.u32.u16 	%r248, %rs638;
	and.b32  	%r249, %r248, 255;
	add.s32 	%r250, %r32, %r249;
	ld.shared.u8 	%rs689, [%r250];
	cvt.u32.u16 	%r251, %rs646;
	and.b32  	%r252, %r251, 255;
	add.s32 	%r253, %r36, %r252;
	ld.shared.u8 	%rs690, [%r253];
	cvt.u32.u16 	%r254, %rs654;
	and.b32  	%r255, %r254, 255;
	add.s32 	%r256, %r24, %r255;
	ld.shared.u8 	%rs691, [%r256];
	cvt.u32.u16 	%r257, %rs662;
	and.b32  	%r258, %r257, 255;
	add.s32 	%r259, %r28, %r258;
	ld.shared.u8 	%rs692, [%r259];
	cvt.u32.u16 	%r260, %rs670;
	and.b32  	%r261, %r260, 255;
	add.s32 	%r262, %r32, %r261;
	ld.shared.u8 	%rs693, [%r262];
	cvt.u32.u16 	%r263, %rs678;
	and.b32  	%r264, %r263, 255;
	add.s32 	%r265, %r36, %r264;
	ld.shared.u8 	%rs694, [%r265];
	ld.shared.u8 	%rs695, [_ZZ7DecryptILj32EEvPhmS0_S0_S0_E7keySmem+80];
	xor.b16  	%rs696, %rs682, %rs695;
	xor.b16  	%rs697, %rs696, %rs683;
	xor.b16  	%rs698, %rs697, %rs685;
	xor.b16  	%rs699, %rs698, %rs687;
	xor.b16  	%rs700, %rs699, %rs688;
	xor.b16  	%rs701, %rs700, %rs692;
	xor.b16  	%rs702, %rs701, %rs693;
	ld.shared.u8 	%rs703, [_ZZ7DecryptILj32EEvPhmS0_S0_S0_E7keySmem+81];
	xor.b16  	%rs704, %rs681, %rs703;
	xor.b16  	%rs705, %rs704, %rs684;
	xor.b16  	%rs706, %rs705, %rs686;
	xor.b16  	%rs707, %rs706, %rs687;
	xor.b16  	%rs708, %rs707, %rs688;
	xor.b16  	%rs709, %rs708, %rs691;
	xor.b16  	%rs710, %rs709, %rs694;
	ld.shared.u8 	%rs711, [_ZZ7DecryptILj32EEvPhmS0_S0_S0_E7keySmem+82];
	xor.b16  	%rs712, %rs680, %rs711;
	xor.b16  	%rs713, %rs712, %rs683;
	xor.b16  	%rs714, %rs713, %rs685;
	xor.b16  	%rs715, %rs714, %rs689;
	xor.b16  	%rs716, %rs715, %rs690;
	xor.b16  	%rs717, %rs716, %rs691;
	xor.b16  	%rs718, %rs717, %rs694;
	ld.shared.u8 	%rs719, [_ZZ7DecryptILj32EEvPhmS0_S0_S0_E7keySmem+83];
	xor.b16  	%rs720, %rs679, %rs719;
	xor.b16  	%rs721, %rs720, %rs684;
	xor.b16  	%rs722, %rs721, %rs686;
	xor.b16  	%rs723, %rs722, %rs689;
	xor.b16  	%rs724, %rs723, %rs690;
	xor.b16  	%rs725, %rs724, %rs692;
	xor.b16  	%rs726, %rs725, %rs693;
	ld.shared.u8 	%rs727, [_ZZ7DecryptILj32EEvPhmS0_S0_S0_E7keySmem+84];
	xor.b16  	%rs728, %rs679, %rs727;
	xor.b16  	%rs729, %rs728, %rs681;
	xor.b16  	%rs730, %rs729, %rs684;
	xor.b16  	%rs731, %rs730, %rs687;
	xor.b16  	%rs732, %rs731, %rs690;
	xor.b16  	%rs733, %rs732, %rs693;
	xor.b16  	%rs734, %rs733, %rs694;
	ld.shared.u8 	%rs735, [_ZZ7DecryptILj32EEvPhmS0_S0_S0_E7keySmem+85];
	xor.b16  	%rs736, %rs680, %rs735;
	xor.b16  	%rs737, %rs736, %rs682;
	xor.b16  	%rs738, %rs737, %rs683;
	xor.b16  	%rs739, %rs738, %rs688;
	xor.b16  	%rs740, %rs739, %rs689;
	xor.b16  	%rs741, %rs740, %rs693;
	xor.b16  	%rs742, %rs741, %rs694;
	ld.shared.u8 	%rs743, [_ZZ7DecryptILj32EEvPhmS0_S0_S0_E7keySmem+86];
	xor.b16  	%rs744, %rs679, %rs743;
	xor.b16  	%rs745, %rs744, %rs681;
	xor.b16  	%rs746, %rs745, %rs686;
	xor.b16  	%rs747, %rs746, %rs688;
	xor.b16  	%rs748, %rs747, %rs689;
	xor.b16  	%rs749, %rs748, %rs691;
	xor.b16  	%rs750, %rs749, %rs692;
	ld.shared.u8 	%rs751, [_ZZ7DecryptILj32EEvPhmS0_S0_S0_E7keySmem+87];
	xor.b16  	%rs752, %rs680, %rs751;
	xor.b16  	%rs753, %rs752, %rs682;
	xor.b16  	%rs754, %rs753, %rs685;
	xor.b16  	%rs755, %rs754, %rs687;
	xor.b16  	%rs756, %rs755, %rs690;
	xor.b16  	%rs757, %rs756, %rs691;
	xor.b16  	%rs758, %rs757, %rs692;
	ld.shared.u8 	%rs759, [_ZZ7DecryptILj32EEvPhmS0_S0_S0_E7keySmem+88];
	xor.b16  	%rs760, %rs679, %rs759;
	xor.b16  	%rs761, %rs760, %rs680;
	xor.b16  	%rs762, %rs761, %rs683;
	xor.b16  	%rs763, %rs762, %rs686;
	xor.b16  	%rs764, %rs763, %rs689;
	xor.b16  	%rs765, %rs764, %rs692;
	xor.b16  	%rs766, %rs765, %rs694;
	ld.shared.u8 	%rs767, [_ZZ7DecryptILj32EEvPhmS0_S0_S0_E7keySmem+89];
	xor.b16  	%rs768, %rs679, %rs767;
	xor.b16  	%rs769, %rs768, %rs680;
	xor.b16  	%rs770, %rs769, %rs684;
	xor.b16  	%rs771, %rs770, %rs685;
	xor.b16  	%rs772, %rs771, %rs690;
	xor.b16  	%rs773, %rs772, %rs691;
	xor.b16  	%rs774, %rs773, %rs693;
	ld.shared.u8 	%rs775, [_ZZ7DecryptILj32EEvPhmS0_S0_S0_E7keySmem+90];
	xor.b16  	%rs776, %rs681, %rs775;
	xor.b16  	%rs777, %rs776, %rs682;
	xor.b16  	%rs778, %rs777, %rs684;
	xor.b16  	%rs779, %rs778, %rs685;
	xor.b16  	%rs780, %rs779, %rs687;
	xor.b16  	%rs781, %rs780, %rs692;
	xor.b16  	%rs782, %rs781, %rs694;
	ld.shared.u8 	%rs783, [_ZZ7DecryptILj32EEvPhmS0_S0_S0_E7keySmem+91];
	xor.b16  	%rs784, %rs681, %rs783;
	xor.b16  	%rs785, %rs784, %rs682;
	xor.b16  	%rs786, %rs785, %rs683;
	xor.b16  	%rs787, %rs786, %rs686;
	xor.b16  	%rs788, %rs787, %rs688;
	xor.b16  	%rs789, %rs788, %rs691;
	xor.b16  	%rs790, %rs789, %rs693;
	ld.shared.u8 	%rs791, [_ZZ7DecryptILj32EEvPhmS0_S0_S0_E7keySmem+92];
	xor.b16  	%rs792, %rs680, %rs791;
	xor.b16  	%rs793, %rs792, %rs681;
	xor.b16  	%rs794, %rs793, %rs685;
	xor.b16  	%rs795, %rs794, %rs686;
	xor.b16  	%rs796, %rs795, %rs688;
	xor.b16  	%rs797, %rs796, %rs690;
	xor.b16  	%rs798, %rs797, %rs691;
	ld.shared.u8 	%rs799, [_ZZ7DecryptILj32EEvPhmS0_S0_S0_E7keySmem+93];
	xor.b16  	%rs800, %rs679, %rs799;
	xor.b16  	%rs801, %rs800, %rs682;
	xor.b16  	%rs802, %rs801, %rs685;
	xor.b16  	%rs803, %rs802, %rs686;
	xor.b16  	%rs804, %rs803, %rs687;
	xor.b16  	%rs805, %rs804, %rs689;
	xor.b16  	%rs806, %rs805, %rs692;
	ld.shared.u8 	%rs807, [_ZZ7DecryptILj32EEvPhmS0_S0_S0_E7keySmem+94];
	xor.b16  	%rs808, %rs679, %rs807;
	xor.b16  	%rs809, %rs808, %rs682;
	xor.b16  	%rs810, %rs809, %rs683;
	xor.b16  	%rs811, %rs810, %rs684;
	xor.b16  	%rs812, %rs811, %rs688;
	xor.b16  	%rs813, %rs812, %rs690;
	xor.b16  	%rs814, %rs813, %rs693;
	ld.shared.u8 	%rs815, [_ZZ7DecryptILj32EEvPhmS0_S0_S0_E7keySmem+95];
	xor.b16  	%rs816, %rs680, %rs815;
	xor.b16  	%rs817, %rs816, %rs681;
	xor.b16  	%rs818, %rs817, %rs683;
	xor.b16  	%rs819, %rs818, %rs684;
	xor.b16  	%rs820, %rs819, %rs687;
	xor.b16  	%rs821, %rs820, %rs689;
	xor.b16  	%rs822, %rs821, %rs694;
	cvt.u32.u16 	%r266, %rs702;
	and.b32  	%r267, %r266, 255;
	add.s32 	%r268, %r32, %r267;
	ld.shared.u8 	%rs823, [%r268];
	cvt.u32.u16 	%r269, %rs710;
	and.b32  	%r270, %r269, 255;
	add.s32 	%r271, %r36, %r270;
	ld.shared.u8 	%rs824, [%r271];
	cvt.u32.u16 	%r272, %rs718;
	and.b32  	%r273, %r272, 255;
	add.s32 	%r274, %r24, %r273;
	ld.shared.u8 	%rs825, [%r274];
	cvt.u32.u16 	%r275, %rs726;
	and.b32  	%r276, %r275, 255;
	add.s32 	%r277, %r28, %r276;
	ld.shared.u8 	%rs826, [%r277];
	cvt.u32.u16 	%r278, %rs734;
	and.b32  	%r279, %r278, 255;
	add.s32 	%r280, %r32, %r279;
	ld.shared.u8 	%rs827, [%r280];
	cvt.u32.u16 	%r281, %rs742;
	and.b32  	%r282, %r281, 255;
	add.s32 	%r283, %r36, %r282;
	ld.shared.u8 	%rs828, [%r283];
	cvt.u32.u16 	%r284, %rs750;
	and.b32  	%r285, %r284, 255;
	add.s32 	%r286, %r24, %r285;
	ld.shared.u8 	%rs829, [%r286];
	cvt.u32.u16 	%r287, %rs758;
	and.b32  	%r288, %r287, 255;
	add.s32 	%r289, %r28, %r288;
	ld.shared.u8 	%rs830, [%r289];
	cvt.u32.u16 	%r290, %rs766;
	and.b32  	%r291, %r290, 255;
	add.s32 	%r292, %r32, %r291;
	ld.shared.u8 	%rs831, [%r292];
	cvt.u32.u16 	%r293, %rs774;
	and.b32  	%r294, %r293, 255;
	add.s32 	%r295, %r36, %r294;
	ld.shared.u8 	%rs832, [%r295];
	cvt.u32.u16 	%r296, %rs782;
	and.b32  	%r297, %r296, 255;
	add.s32 	%r298, %r24, %r297;
	ld.shared.u8 	%rs833, [%r298];
	cvt.u32.u16 	%r299, %rs790;
	and.b32  	%r300, %r299, 255;
	add.s32 	%r301, %r28, %r300;
	ld.shared.u8 	%rs834, [%r301];
	cvt.u32.u16 	%r302, %rs798;
	and.b32  	%r303, %r302, 255;
	add.s32 	%r304, %r32, %r303;
	ld.shared.u8 	%rs835, [%r304];
	cvt.u32.u16 	%r305, %rs806;
	and.b32  	%r306, %r305, 255;
	add.s32 	%r307, %r36, %r306;
	ld.shared.u8 	%rs836, [%r307];
	cvt.u32.u16 	%r308, %rs814;
	and.b32  	%r309, %r308, 255;
	add.s32 	%r310, %r24, %r309;
	ld.shared.u8 	%rs837, [%r310];
	cvt.u32.u16 	%r311, %rs822;
	and.b32  	%r312, %r311, 255;
	add.s32 	%r313, %r28, %r312;
	ld.shared.u8 	%rs838, [%r313];
	ld.shared.u8 	%rs839, [_ZZ7DecryptILj32EEvPhmS0_S0_S0_E7keySmem+96];
	xor.b16  	%rs840, %rs826, %rs839;
	xor.b16  	%rs841, %rs840, %rs827;
	xor.b16  	%rs842, %rs841, %rs829;
	xor.b16  	%rs843, %rs842, %rs831;
	xor.b16  	%rs844, %rs843, %rs832;
	xor.b16  	%rs845, %rs844, %rs836;
	xor.b16  	%rs846, %rs845, %rs837;
	ld.shared.u8 	%rs847, [_ZZ7DecryptILj32EEvPhmS0_S0_S0_E7keySmem+97];
	xor.b16  	%rs848, %rs825, %rs847;
	xor.b16  	%rs849, %rs848, %rs828;
	xor.b16  	%rs850, %rs849, %rs830;
	xor.b16  	%rs851, %rs850, %rs831;
	xor.b16  	%rs852, %rs851, %rs832;
	xor.b16  	%rs853, %rs852, %rs835;
	xor.b16  	%rs854, %rs853, %rs838;
	ld.shared.u8 	%rs855, [_ZZ7DecryptILj32EEvPhmS0_S0_S0_E7keySmem+98];
	xor.b16  	%rs856, %rs824, %rs855;
	xor.b16  	%rs857, %rs856, %rs827;
	xor.b16  	%rs858, %rs857, %rs829;
	xor.b16  	%rs859, %rs858, %rs833;
	xor.b16  	%rs860, %rs859, %rs834;
	xor.b16  	%rs861, %rs860, %rs835;
	xor.b16  	%rs862, %rs861, %rs838;
	ld.shared.u8 	%rs863, [_ZZ7DecryptILj32EEvPhmS0_S0_S0_E7keySmem+99];
	xor.b16  	%rs864, %rs823, %rs863;
	xor.b16  	%rs865, %rs864, %rs828;
	xor.b16  	%rs866, %rs865, %rs830;
	xor.b16  	%rs867, %rs866, %rs833;
	xor.b16  	%rs868, %rs867, %rs834;
	xor.b16  	%rs869, %rs868, %rs836;
	xor.b16  	%rs870, %rs869, %rs837;
	ld.shared.u8 	%rs871, [_ZZ7DecryptILj32EEvPhmS0_S0_S0_E7keySmem+100];
	xor.b16  	%rs872, %rs823, %rs871;
	xor.b16  	%rs873, %rs872, %rs825;
	xor.b16  	%rs874, %rs873, %rs828;
	xor.b16  	%rs875, %rs874, %rs831;
	xor.b16  	%rs876, %rs875, %rs834;
	xor.b16  	%rs877, %rs876, %rs837;
	xor.b16  	%rs878, %rs877, %rs838;
	ld.shared.u8 	%rs879, [_ZZ7DecryptILj32EEvPhmS0_S0_S0_E7keySmem+101];
	xor.b16  	%rs880, %rs824, %rs879;
	xor.b16  	%rs881, %rs880, %rs826;
	xor.b16  	%rs882, %rs881, %rs827;
	xor.b16  	%rs883, %rs882, %rs832;
	xor.b16  	%rs884, %rs883, %rs833;
	xor.b16  	%rs885, %rs884, %rs837;
	xor.b16  	%rs886, %rs885, %rs838;
	ld.shared.u8 	%rs887, [_ZZ7DecryptILj32EEvPhmS0_S0_S0_E7keySmem+102];
	xor.b16  	%rs888, %rs823, %rs887;
	xor.b16  	%rs889, %rs888, %rs825;
	xor.b16  	%rs890, %rs889, %rs830;
	xor.b16  	%rs891, %rs890, %rs832;
	xor.b16  	%rs892, %rs891, %rs833;
	xor.b16  	%rs893, %rs892, %rs835;
	xor.b16  	%rs894, %rs893, %rs836;
	ld.shared.u8 	%rs895, [_ZZ7DecryptILj32EEvPhmS0_S0_S0_E7keySmem+103];
	xor.b16  	%rs896, %rs824, %rs895;
	xor.b16  	%rs897, %rs896, %rs826;
	xor.b16  	%rs898, %rs897, %rs829;
	xor.b16  	%rs899, %rs898, %rs831;
	xor.b16  	%rs900, %rs899, %rs834;
	xor.b16  	%rs901, %rs900, %rs835;
	xor.b16  	%rs902, %rs901, %rs836;
	ld.shared.u8 	%rs903, [_ZZ7DecryptILj32EEvPhmS0_S0_S0_E7keySmem+104];
	xor.b16  	%rs904, %rs823, %rs903;
	xor.b16  	%rs905, %rs904, %rs824;
	xor.b16  	%rs906, %rs905, %rs827;
	xor.b16  	%rs907, %rs906, %rs830;
	xor.b16  	%rs908, %rs907, %rs833;
	xor.b16  	%rs909, %rs908, %rs836;
	xor.b16  	%rs910, %rs909, %rs838;
	ld.shared.u8 	%rs911, [_ZZ7DecryptILj32EEvPhmS0_S0_S0_E7keySmem+105];
	xor.b16  	%rs912, %rs823, %rs911;
	xor.b16  	%rs913, %rs912, %rs824;
	xor.b16  	%rs914, %rs913, %rs828;
	xor.b16  	%rs915, %rs914, %rs829;
	xor.b16  	%rs916, %rs915, %rs834;
	xor.b16  	%rs917, %rs916, %rs835;
	xor.b16  	%rs918, %rs917, %rs837;
	ld.shared.u8 	%rs919, [_ZZ7DecryptILj32EEvPhmS0_S0_S0_E7keySmem+106];
	xor.b16  	%rs920, %rs825, %rs919;
	xor.b16  	%rs921, %rs920, %rs826;
	xor.b16  	%rs922, %rs921, %rs828;
	xor.b16  	%rs923, %rs922, %rs829;
	xor.b16  	%rs924, %rs923, %rs831;
	xor.b16  	%rs925, %rs924, %rs836;
	xor.b16  	%rs926, %rs925, %rs838;
	ld.shared.u8 	%rs927, [_ZZ7DecryptILj32EEvPhmS0_S0_S0_E7keySmem+107];
	xor.b16  	%rs928, %rs825, %rs927;
	xor.b16  	%rs929, %rs928, %rs826;
	xor.b16  	%rs930, %rs929, %rs827;
	xor.b16  	%rs931, %rs930, %rs830;
	xor.b16  	%rs932, %rs931, %rs832;
	xor.b16  	%rs933, %rs932, %rs835;
	xor.b16  	%rs934, %rs933, %rs837;
	ld.shared.u8 	%rs935, [_ZZ7DecryptILj32EEvPhmS0_S0_S0_E7keySmem+108];
	xor.b16  	%rs936, %rs824, %rs935;
	xor.b16  	%rs937, %rs936, %rs825;
	xor.b16  	%rs938, %rs937, %rs829;
	xor.b16  	%rs939, %rs938, %rs830;
	xor.b16  	%rs940, %rs939, %rs832;
	xor.b16  	%rs941, %rs940, %rs834;
	xor.b16  	%rs942, %rs941, %rs835;
	ld.shared.u8 	%rs943, [_ZZ7DecryptILj32EEvPhmS0_S0_S0_E7keySmem+109];
	xor.b16  	%rs944, %rs823, %rs943;
	xor.b16  	%rs945, %rs944, %rs826;
	xor.b16  	%rs946, %rs945, %rs829;
	xor.b16  	%rs947, %rs946, %rs830;
	xor.b16  	%rs948, %rs947, %rs831;
	xor.b16  	%rs949, %rs948, %rs833;
	xor.b16  	%rs950, %rs949, %rs836;
	ld.shared.u8 	%rs951, [_ZZ7DecryptILj32EEvPhmS0_S0_S0_E7keySmem+110];
	xor.b16  	%rs952, %rs823, %rs951;
	xor.b16  	%rs953, %rs952, %rs826;
	xor.b16  	%rs954, %rs953, %rs827;
	xor.b16  	%rs955, %rs954, %rs828;
	xor.b16  	%rs956, %rs955, %rs832;
	xor.b16  	%rs957, %rs956, %rs834;
	xor.b16  	%rs958, %rs957, %rs837;
	ld.shared.u8 	%rs959, [_ZZ7DecryptILj32EEvPhmS0_S0_S0_E7keySmem+111];
	xor.b16  	%rs960, %rs824, %rs959;
	xor.b16  	%rs961, %rs960, %rs825;
	xor.b16  	%rs962, %rs961, %rs827;
	xor.b16  	%rs963, %rs962, %rs828;
	xor.b16  	%rs964, %rs963, %rs831;
	xor.b16  	%rs965, %rs964, %rs833;
	xor.b16  	%rs966, %rs965, %rs838;
	cvt.u32.u16 	%r314, %rs846;
	and.b32  	%r315, %r314, 255;
	add.s32 	%r316, %r24, %r315;
	ld.shared.u8 	%rs967, [%r316];
	cvt.u32.u16 	%r317, %rs854;
	and.b32  	%r318, %r317, 255;
	add.s32 	%r319, %r28, %r318;
	ld.shared.u8 	%rs968, [%r319];
	cvt.u32.u16 	%r320, %rs862;
	and.b32  	%r321, %r320, 255;
	add.s32 	%r322, %r32, %r321;
	ld.shared.u8 	%rs969, [%r322];
	cvt.u32.u16 	%r323, %rs870;
	and.b32  	%r324, %r323, 255;
	add.s32 	%r325, %r36, %r324;
	ld.shared.u8 	%rs970, [%r325];
	cvt.u32.u16 	%r326, %rs878;
	and.b32  	%r327, %r326, 255;
	add.s32 	%r328, %r24, %r327;
	ld.shared.u8 	%rs971, [%r328];
	cvt.u32.u16 	%r329, %rs886;
	and.b32  	%r330, %r329, 255;
	add.s32 	%r331, %r28, %r330;
	ld.shared.u8 	%rs972, [%r331];
	cvt.u32.u16 	%r332, %rs894;
	and.b32  	%r333, %r332, 255;
	add.s32 	%r334, %r32, %r333;
	ld.shared.u8 	%rs973, [%r334];
	cvt.u32.u16 	%r335, %rs902;
	and.b32  	%r336, %r335, 255;
	add.s32 	%r337, %r36, %r336;
	ld.shared.u8 	%rs974, [%r337];
	cvt.u32.u16 	%r338, %rs910;
	and.b32  	%r339, %r338, 255;
	add.s32 	%r340, %r24, %r339;
	ld.shared.u8 	%rs975, [%r340];
	cvt.u32.u16 	%r341, %rs918;
	and.b32  	%r342, %r341, 255;
	add.s32 	%r343, %r28, %r342;
	ld.shared.u8 	%rs976, [%r343];
	cvt.u32.u16 	%r344, %rs926;
	and.b32  	%r345, %r344, 255;
	add.s32 	%r346, %r32, %r345;
	ld.shared.u8 	%rs977, [%r346];
	cvt.u32.u16 	%r347, %rs934;
	and.b32  	%r348, %r347, 255;
	add.s32 	%r349, %r36, %r348;
	ld.shared.u8 	%rs978, [%r349];
	cvt.u32.u16 	%r350, %rs942;
	and.b32  	%r351, %r350, 255;
	add.s32 	%r352, %r24, %r351;
	ld.shared.u8 	%rs979, [%r352];
	cvt.u32.u16 	%r353, %rs950;
	and.b32  	%r354, %r353, 255;
	add.s32 	%r355, %r28, %r354;
	ld.shared.u8 	%rs980, [%r355];
	cvt.u32.u16 	%r356, %rs958;
	and.b32  	%r357, %r356, 255;
	add.s32 	%r358, %r32, %r357;
	ld.shared.u8 	%rs981, [%r358];
	cvt.u32.u16 	%r359, %rs966;
	and.b32  	%r360, %r359, 255;
	add.s32 	%r361, %r36, %r360;
	ld.shared.u8 	%rs982, [%r361];
	ld.shared.u8 	%rs983, [_ZZ7DecryptILj32EEvPhmS0_S0_S0_E7keySmem+112];
	xor.b16  	%rs984, %rs970, %rs983;
	xor.b16  	%rs985, %rs984, %rs971;
	xor.b16  	%rs986, %rs985, %rs973;
	xor.b16  	%rs987, %rs986, %rs975;
	xor.b16  	%rs988, %rs987, %rs976;
	xor.b16  	%rs989, %rs988, %rs980;
	xor.b16  	%rs990, %rs989, %rs981;
	ld.shared.u8 	%rs991, [_ZZ7DecryptILj32EEvPhmS0_S0_S0_E7keySmem+113];
	xor.b16  	%rs992, %rs969, %rs991;
	xor.b16  	%rs993, %rs992, %rs972;
	xor.b16  	%rs994, %rs993, %rs974;
	xor.b16  	%rs995, %rs994, %rs975;
	xor.b16  	%rs996, %rs995, %rs976;
	xor.b16  	%rs997, %rs996, %rs979;
	xor.b16  	%rs998, %rs997, %rs982;
	ld.shared.u8 	%rs999, [_ZZ7DecryptILj32EEvPhmS0_S0_S0_E7keySmem+114];
	xor.b16  	%rs1000, %rs968, %rs999;
	xor.b16  	%rs1001, %rs1000, %rs971;
	xor.b16  	%rs1002, %rs1001, %rs973;
	xor.b16  	%rs1003, %rs1002, %rs977;
	xor.b16  	%rs1004, %rs1003, %rs978;
	xor.b16  	%rs1005, %rs1004, %rs979;
	xor.b16  	%rs1006, %rs1005, %rs982;
	ld.shared.u8 	%rs1007, [_ZZ7DecryptILj32EEvPhmS0_S0_S0_E7keySmem+115];
	xor.b16  	%rs1008, %rs967, %rs1007;
	xor.b16  	%rs1009, %rs1008, %rs972;
	xor.b16  	%rs1010, %rs1009, %rs974;
	xor.b16  	%rs1011, %rs1010, %rs977;
	xor.b16  	%rs1012, %rs1011, %rs978;
	xor.b16  	%rs1013, %rs1012, %rs980;
	xor.b16  	%rs1014, %rs1013, %rs981;
	ld.shared.u8 	%rs1015, [_ZZ7DecryptILj32EEvPhmS0_S0_S0_E7keySmem+116];
	xor.b16  	%rs1016, %rs967, %rs1015;
	xor.b16  	%rs1017, %rs1016, %rs969;
	xor.b16  	%rs1018, %rs1017, %rs972;
	xor.b16  	%rs1019, %rs1018, %rs975;
	xor.b16  	%rs1020, %rs1019, %rs978;
	xor.b16  	%rs1021, %rs1020, %rs981;
	xor.b16  	%rs1022, %rs1021, %rs982;
	ld.shared.u8 	%rs1023, [_ZZ7DecryptILj32EEvPhmS0_S0_S0_E7keySmem+117];
	xor.b16  	%rs1024, %rs968, %rs1023;
	xor.b16  	%rs1025, %rs1024, %rs970;
	xor.b16  	%rs1026, %rs1025, %rs971;
	xor.b16  	%rs1027, %rs1026, %rs976;
	xor.b16  	%rs1028, %rs1027, %rs977;
	xor.b16  	%rs1029, %rs1028, %rs981;
	xor.b16  	%rs1030, %rs1029, %rs982;
	ld.shared.u8 	%rs1031, [_ZZ7DecryptILj32EEvPhmS0_S0_S0_E7keySmem+118];
	xor.b16  	%rs1032, %rs967, %rs1031;
	xor.b16  	%rs1033, %rs1032, %rs969;
	xor.b16  	%rs1034, %rs1033, %rs974;
	xor.b16  	%rs1035, %rs1034, %rs976;
	xor.b16  	%rs1036, %rs1035, %rs977;
	xor.b16  	%rs1037, %rs1036, %rs979;
	xor.b16  	%rs1038, %rs1037, %rs980;
	ld.shared.u8 	%rs1039, [_ZZ7DecryptILj32EEvPhmS0_S0_S0_E7keySmem+119];
	xor.b16  	%rs1040, %rs968, %rs1039;
	xor.b16  	%rs1041, %rs1040, %rs970;
	xor.b16  	%rs1042, %rs1041, %rs973;
	xor.b16  	%rs1043, %rs1042, %rs975;
	xor.b16  	%rs1044, %rs1043, %rs978;
	xor.b16  	%rs1045, %rs1044, %rs979;
	xor.b16  	%rs1046, %rs1045, %rs980;
	ld.shared.u8 	%rs1047, [_ZZ7DecryptILj32EEvPhmS0_S0_S0_E7keySmem+120];
	xor.b16  	%rs1048, %rs967, %rs1047;
	xor.b16  	%rs1049, %rs1048, %rs968;
	xor.b16  	%rs1050, %rs1049, %rs971;
	xor.b16  	%rs1051, %rs1050, %rs974;
	xor.b16  	%rs1052, %rs1051, %rs977;
	xor.b16  	%rs1053, %rs1052, %rs980;
	xor.b16  	%rs1054, %rs1053, %rs982;
	ld.shared.u8 	%rs1055, [_ZZ7DecryptILj32EEvPhmS0_S0_S0_E7keySmem+121];
	xor.b16  	%rs1056, %rs967, %rs1055;
	xor.b16  	%rs1057, %rs1056, %rs968;
	xor.b16  	%rs1058, %rs1057, %rs972;
	xor.b16  	%rs1059, %rs1058, %rs973;
	xor.b16  	%rs1060, %rs1059, %rs978;
	xor.b16  	%rs1061, %rs1060, %rs979;
	xor.b16  	%rs1062, %rs1061, %rs981;
	ld.shared.u8 	%rs1063, [_ZZ7DecryptILj32EEvPhmS0_S0_S0_E7keySmem+122];
	xor.b16  	%rs1064, %rs969, %rs1063;
	xor.b16  	%rs1065, %rs1064, %rs970;
	xor.b16  	%rs1066, %rs1065, %rs972;
	xor.b16  	%rs1067, %rs1066, %rs973;
	xor.b16  	%rs1068, %rs1067, %rs975;
	xor.b16  	%rs1069, %rs1068, %rs980;
	xor.b16  	%rs1070, %rs1069, %rs982;
	ld.shared.u8 	%rs1071, [_ZZ7DecryptILj32EEvPhmS0_S0_S0_E7keySmem+123];
	xor.b16  	%rs1072, %rs969, %rs1071;
	xor.b16  	%rs1073, %rs1072, %rs970;
	xor.b16  	%rs1074, %rs1073, %rs971;
	xor.b16  	%rs1075, %rs1074, %rs974;
	xor.b16  	%rs1076, %rs1075, %rs976;
	xor.b16  	%rs1077, %rs1076, %rs979;
	xor.b16  	%rs1078, %rs1077, %rs981;
	ld.shared.u8 	%rs1079, [_ZZ7DecryptILj32EEvPhmS0_S0_S0_E7keySmem+124];
	xor.b16  	%rs1080, %rs968, %rs1079;
	xor.b16  	%rs1081, %rs1080, %rs969;
	xor.b16  	%rs1082, %rs1081, %rs973;
	xor.b16  	%rs1083, %rs1082, %rs974;
	xor.b16  	%rs1084, %rs1083, %rs976;
	xor.b16  	%rs1085, %rs1084, %rs978;
	xor.b16  	%rs1086, %rs1085, %rs979;
	ld.shared.u8 	%rs1087, [_ZZ7DecryptILj32EEvPhmS0_S0_S0_E7keySmem+125];
	xor.b16  	%rs1088, %rs967, %rs1087;
	xor.b16  	%rs1089, %rs1088, %rs970;
	xor.b16  	%rs1090, %rs1089, %rs973;
	xor.b16  	%rs1091, %rs1090, %rs974;
	xor.b16  	%rs1092, %rs1091, %rs975;
	xor.b16  	%rs1093, %rs1092, %rs977;
	xor.b16  	%rs1094, %rs1093, %rs980;
	ld.shared.u8 	%rs1095, [_ZZ7DecryptILj32EEvPhmS0_S0_S0_E7keySmem+126];
	xor.b16  	%rs1096, %rs967, %rs1095;
	xor.b16  	%rs1097, %rs1096, %rs970;
	xor.b16  	%rs1098, %rs1097, %rs971;
	xor.b16  	%rs1099, %rs1098, %rs972;
	xor.b16  	%rs1100, %rs1099, %rs976;
	xor.b16  	%rs1101, %rs1100, %rs978;
	xor.b16  	%rs1102, %rs1101, %rs981;
	ld.shared.u8 	%rs1103, [_ZZ7DecryptILj32EEvPhmS0_S0_S0_E7keySmem+127];
	xor.b16  	%rs1104, %rs968, %rs1103;
	xor.b16  	%rs1105, %rs1104, %rs969;
	xor.b16  	%rs1106, %rs1105, %rs971;
	xor.b16  	%rs1107, %rs1106, %rs972;
	xor.b16  	%rs1108, %rs1107, %rs975;
	xor.b16  	%rs1109, %rs1108, %rs977;
	xor.b16  	%rs1110, %rs1109, %rs982;
	cvt.u32.u16 	%r362, %rs990;
	and.b32  	%r363, %r362, 255;
	add.s32 	%r364, %r32, %r363;
	ld.shared.u8 	%rs1111, [%r364];
	cvt.u32.u16 	%r365, %rs998;
	and.b32  	%r366, %r365, 255;
	add.s32 	%r367, %r36, %r366;
	ld.shared.u8 	%rs1112, [%r367];
	cvt.u32.u16 	%r368, %rs1006;
	and.b32  	%r369, %r368, 255;
	add.s32 	%r370, %r24, %r369;
	ld.shared.u8 	%rs1113, [%r370];
	cvt.u32.u16 	%r371, %rs1014;
	and.b32  	%r372, %r371, 255;
	add.s32 	%r373, %r28, %r372;
	ld.shared.u8 	%rs1114, [%r373];
	cvt.u32.u16 	%r374, %rs1022;
	and.b32  	%r375, %r374, 255;
	add.s32 	%r376, %r32, %r375;
	ld.shared.u8 	%rs1115, [%r376];
	cvt.u32.u16 	%r377, %rs1030;
	and.b32  	%r378, %r377, 255;
	add.s32 	%r379, %r36, %r378;
	ld.shared.u8 	%rs1116, [%r379];
	cvt.u32.u16 	%r380, %rs1038;
	and.b32  	%r381, %r380, 255;
	add.s32 	%r382, %r24, %r381;
	ld.shared.u8 	%rs1117, [%r382];
	cvt.u32.u16 	%r383, %rs1046;
	and.b32  	%r384, %r383, 255;
	add.s32 	%r385, %r28, %r384;
	ld.shared.u8 	%rs1118, [%r385];
	cvt.u32.u16 	%r386, %rs1054;
	and.b32  	%r387, %r386, 255;
	add.s32 	%r388, %r32, %r387;
	ld.shared.u8 	%rs1119, [%r388];
	cvt.u32.u16 	%r389, %rs1062;
	and.b32  	%r390, %r389, 255;
	add.s32 	%r391, %r36, %r390;
	ld.shared.u8 	%rs1120, [%r391];
	cvt.u32.u16 	%r392, %rs1070;
	and.b32  	%r393, %r392, 255;
	add.s32 	%r394, %r24, %r393;
	ld.shared.u8 	%rs1121, [%r394];
	cvt.u32.u16 	%r395, %rs1078;
	and.b32  	%r396, %r395, 255;
	add.s32 	%r397, %r28, %r396;
	ld.shared.u8 	%rs1122, [%r397];
	cvt.u32.u16 	%r398, %rs1086;
	and.b32  	%r399, %r398, 255;
	add.s32 	%r400, %r32, %r399;
	ld.shared.u8 	%rs1123, [%r400];
	cvt.u32.u16 	%r401, %rs1094;
	and.b32  	%r402, %r401, 255;
	add.s32 	%r403, %r36, %r402;
	ld.shared.u8 	%rs1124, [%r403];
	cvt.u32.u16 	%r404, %rs1102;
	and.b32  	%r405, %r404, 255;
	add.s32 	%r406, %r24, %r405;
	ld.shared.u8 	%rs1125, [%r406];
	cvt.u32.u16 	%r407, %rs1110;
	and.b32  	%r408, %r407, 255;
	add.s32 	%r409, %r28, %r408;
	ld.shared.u8 	%rs1126, [%r409];
	ld.shared.u8 	%rs1127, [_ZZ7DecryptILj32EEvPhmS0_S0_S0_E7keySmem+128];
	xor.b16  	%rs1128, %rs1114, %rs1127;
	xor.b16  	%rs1129, %rs1128, %rs1115;
	xor.b16  	%rs1130, %rs1129, %rs1117;
	xor.b16  	%rs1131, %rs1130, %rs1119;
	xor.b16  	%rs1132, %rs1131, %rs1120;
	xor.b16  	%rs1133, %rs1132, %rs1124;
	xor.b16  	%rs1134, %rs1133, %rs1125;
	ld.shared.u8 	%rs1135, [_ZZ7DecryptILj32EEvPhmS0_S0_S0_E7keySmem+129];
	xor.b16  	%rs1136, %rs1113, %rs1135;
	xor.b16  	%rs1137, %rs1136, %rs1116;
	xor.b16  	%rs1138, %rs1137, %rs1118;
	xor.b16  	%rs1139, %rs1138, %rs1119;
	xor.b16  	%rs1140, %rs1139, %rs1120;
	xor.b16  	%rs1141, %rs1140, %rs1123;
	xor.b16  	%rs1142, %rs1141, %rs1126;
	ld.shared.u8 	%rs1143, [_ZZ7DecryptILj32EEvPhmS0_S0_S0_E7keySmem+130];
	xor.b16  	%rs1144, %rs1112, %rs1143;
	xor.b16  	%rs1145, %rs1144, %rs1115;
	xor.b16  	%rs1146, %rs1145, %rs1117;
	xor.b16  	%rs1147, %rs1146, %rs1121;
	xor.b16  	%rs1148, %rs1147, %rs1122;
	xor.b16  	%rs1149, %rs1148, %rs1123;
	xor.b16  	%rs1150, %rs1149, %rs1126;
	ld.shared.u8 	%rs1151, [_ZZ7DecryptILj32EEvPhmS0_S0_S0_E7keySmem+131];
	xor.b16  	%rs1152, %rs1111, %rs1151;
	xor.b16  	%rs1153, %rs1152, %rs1116;
	xor.b16  	%rs1154, %rs1153, %rs1118;
	xor.b16  	%rs1155, %rs1154, %rs1121;
	xor.b16  	%rs1156, %rs1155, %rs1122;
	xor.b16  	%rs1157, %rs1156, %rs1124;
	xor.b16  	%rs1158, %rs1157, %rs1125;
	ld.shared.u8 	%rs1159, [_ZZ7DecryptILj32EEvPhmS0_S0_S0_E7keySmem+132];
	xor.b16  	%rs1160, %rs1111, %rs1159;
	xor.b16  	%rs1161, %rs1160, %rs1113;
	xor.b16  	%rs1162, %rs1161, %rs1116;
	xor.b16  	%rs1163, %rs1162, %rs1119;
	xor.b16  	%rs1164, %rs1163, %rs1122;
	xor.b16  	%rs1165, %rs1164, %rs1125;
	xor.b16  	%rs1166, %rs1165, %rs1126;
	ld.shared.u8 	%rs1167, [_ZZ7DecryptILj32EEvPhmS0_S0_S0_E7keySmem+133];
	xor.b16  	%rs1168, %rs1112, %rs1167;
	xor.b16  	%rs1169, %rs1168, %rs1114;
	xor.b16  	%rs1170, %rs1169, %rs1115;
	xor.b16  	%rs1171, %rs1170, %rs1120;
	xor.b16  	%rs1172, %rs1171, %rs1121;
	xor.b16  	%rs1173, %rs1172, %rs1125;
	xor.b16  	%rs1174, %rs1173, %rs1126;
	ld.shared.u8 	%rs1175, [_ZZ7DecryptILj32EEvPhmS0_S0_S0_E7keySmem+134];
	xor.b16  	%rs1176, %rs1111, %rs1175;
	xor.b16  	%rs1177, %rs1176, %rs1113;
	xor.b16  	%rs1178, %rs1177, %rs1118;
	xor.b16  	%rs1179, %rs1178, %rs1120;
	xor.b16  	%rs1180, %rs1179, %rs1121;
	xor.b16  	%rs1181, %rs1180, %rs1123;
	xor.b16  	%rs1182, %rs1181, %rs1124;
	ld.shared.u8 	%rs1183, [_ZZ7DecryptILj32EEvPhmS0_S0_S0_E7keySmem+135];
	xor.b16  	%rs1184, %rs1112, %rs1183;
	xor.b16  	%rs1185, %rs1184, %rs1114;
	xor.b16  	%rs1186, %rs1185, %rs1117;
	xor.b16  	%rs1187, %rs1186, %rs1119;
	xor.b16  	%rs1188, %rs1187, %rs1122;
	xor.b16  	%rs1189, %rs1188, %rs1123;
	xor.b16  	%rs1190, %rs1189, %rs1124;
	ld.shared.u8 	%rs1191, [_ZZ7DecryptILj32EEvPhmS0_S0_S0_E7keySmem+136];
	xor.b16  	%rs1192, %rs1111, %rs1191;
	xor.b16  	%rs1193, %rs1192, %rs1112;
	xor.b16  	%rs1194, %rs1193, %rs1115;
	xor.b16  	%rs1195, %rs1194, %rs1118;
	xor.b16  	%rs1196, %rs1195, %rs1121;
	xor.b16  	%rs1197, %rs1196, %rs1124;
	xor.b16  	%rs1198, %rs1197, %rs1126;
	ld.shared.u8 	%rs1199, [_ZZ7DecryptILj32EEvPhmS0_S0_S0_E7keySmem+137];
	xor.b16  	%rs1200, %rs1111, %rs1199;
	xor.b16  	%rs1201, %rs1200, %rs1112;
	xor.b16  	%rs1202, %rs1201, %rs1116;
	xor.b16  	%rs1203, %rs1202, %rs1117;
	xor.b16  	%rs1204, %rs1203, %rs1122;
	xor.b16  	%rs1205, %rs1204, %rs1123;
	xor.b16  	%rs1206, %rs1205, %rs1125;
	ld.shared.u8 	%rs1207, [_ZZ7DecryptILj32EEvPhmS0_S0_S0_E7keySmem+138];
	xor.b16  	%rs1208, %rs1113, %rs1207;
	xor.b16  	%rs1209, %rs1208, %rs1114;
	xor.b16  	%rs1210, %rs1209, %rs1116;
	xor.b16  	%rs1211, %rs1210, %rs1117;
	xor.b16  	%rs1212, %rs1211, %rs1119;
	xor.b16  	%rs1213, %rs1212, %rs1124;
	xor.b16  	%rs1214, %rs1213, %rs1126;
	ld.shared.u8 	%rs1215, [_ZZ7DecryptILj32EEvPhmS0_S0_S0_E7keySmem+139];
	xor.b16  	%rs1216, %rs1113, %rs1215;
	xor.b16  	%rs1217, %rs1216, %rs1114;
	xor.b16  	%rs1218, %rs1217, %rs1115;
	xor.b16  	%rs1219, %rs1218, %rs1118;
	xor.b16  	%rs1220, %rs1219, %rs1120;
	xor.b16  	%rs1221, %rs1220, %rs1123;
	xor.b16  	%rs1222, %rs1221, %rs1125;
	ld.shared.u8 	%rs1223, [_ZZ7DecryptILj32EEvPhmS0_S0_S0_E7keySmem+140];
	xor.b16  	%rs1224, %rs1112, %rs1223;
	xor.b16  	%rs1225, %rs1224, %rs1113;
	xor.b16  	%rs1226, %rs1225, %rs1117;
	xor.b16  	%rs1227, %rs1226, %rs1118;
	xor.b16  	%rs1228, %rs1227, %rs1120;
	xor.b16  	%rs1229, %rs1228, %rs1122;
	xor.b16  	%rs1230, %rs1229, %rs1123;
	ld.shared.u8 	%rs1231, [_ZZ7DecryptILj32EEvPhmS0_S0_S0_E7keySmem+141];
	xor.b16  	%rs1232, %rs1111, %rs1231;
	xor.b16  	%rs1233, %rs1232, %rs1114;
	xor.b16  	%rs1234, %rs1233, %rs1117;
	xor.b16  	%rs1235, %rs1234, %rs1118;
	xor.b16  	%rs1236, %rs1235, %rs1119;
	xor.b16  	%rs1237, %rs1236, %rs1121;
	xor.b16  	%rs1238, %rs1237, %rs1124;
	ld.shared.u8 	%rs1239, [_ZZ7DecryptILj32EEvPhmS0_S0_S0_E7keySmem+142];
	xor.b16  	%rs1240, %rs1111, %rs1239;
	xor.b16  	%rs1241, %rs1240, %rs1114;
	xor.b16  	%rs1242, %rs1241, %rs1115;
	xor.b16  	%rs1243, %rs1242, %rs1116;
	xor.b16  	%rs1244, %rs1243, %rs1120;
	xor.b16  	%rs1245, %rs1244, %rs1122;
	xor.b16  	%rs1246, %rs1245, %rs1125;
	ld.shared.u8 	%rs1247, [_ZZ7DecryptILj32EEvPhmS0_S0_S0_E7keySmem+143];
	xor.b16  	%rs1248, %rs1112, %rs1247;
	xor.b16  	%rs1249, %rs1248, %rs1113;
	xor.b16  	%rs1250, %rs1249, %rs1115;
	xor.b16  	%rs1251, %rs1250, %rs1116;
	xor.b16  	%rs1252, %rs1251, %rs1119;
	xor.b16  	%rs1253, %rs1252, %rs1121;
	xor.b16  	%rs1254, %rs1253, %rs1126;
	cvt.u32.u16 	%r410, %rs1134;
	and.b32  	%r411, %r410, 255;
	add.s32 	%r412, %r24, %r411;
	ld.shared.u8 	%rs1255, [%r412];
	cvt.u32.u16 	%r413, %rs1142;
	and.b32  	%r414, %r413, 255;
	add.s32 	%r415, %r28, %r414;
	ld.shared.u8 	%rs1256, [%r415];
	cvt.u32.u16 	%r416, %rs1150;
	and.b32  	%r417, %r416, 255;
	add.s32 	%r418, %r32, %r417;
	ld.shared.u8 	%rs1257, [%r418];
	cvt.u32.u16 	%r419, %rs1158;
	and.b32  	%r420, %r419, 255;
	add.s32 	%r421, %r36, %r420;
	ld.shared.u8 	%rs1258, [%r421];
	cvt.u32.u16 	%r422, %rs1166;
	and.b32  	%r423, %r422, 255;
	add.s32 	%r424, %r24, %r423;
	ld.shared.u8 	%rs1259, [%r424];
	cvt.u32.u16 	%r425, %rs1174;
	and.b32  	%r426, %r425, 255;
	add.s32 	%r427, %r28, %r426;
	ld.shared.u8 	%rs1260, [%r427];
	cvt.u32.u16 	%r428, %rs1182;
	and.b32  	%r429, %r428, 255;
	add.s32 	%r430, %r32, %r429;
	ld.shared.u8 	%rs1261, [%r430];
	cvt.u32.u16 	%r431, %rs1190;
	and.b32  	%r432, %r431, 255;
	add.s32 	%r433, %r36, %r432;
	ld.shared.u8 	%rs1262, [%r433];
	cvt.u32.u16 	%r434, %rs1198;
	and.b32  	%r435, %r434, 255;
	add.s32 	%r436, %r24, %r435;
	ld.shared.u8 	%rs1263, [%r436];
	cvt.u32.u16 	%r437, %rs1206;
	and.b32  	%r438, %r437, 255;
	add.s32 	%r439, %r28, %r438;
	ld.shared.u8 	%rs1264, [%r439];
	cvt.u32.u16 	%r440, %rs1214;
	and.b32  	%r441, %r440, 255;
	add.s32 	%r442, %r32, %r441;
	ld.shared.u8 	%rs1265, [%r442];
	cvt.u32.u16 	%r443, %rs1222;
	and.b32  	%r444, %r443, 255;
	add.s32 	%r445, %r36, %r444;
	ld.shared.u8 	%rs1266, [%r445];
	cvt.u32.u16 	%r446, %rs1230;
	and.b32  	%r447, %r446, 255;
	add.s32 	%r448, %r24, %r447;
	ld.shared.u8 	%rs1267, [%r448];
	cvt.u32.u16 	%r449, %rs1238;
	and.b32  	%r450, %r449, 255;
	add.s32 	%r451, %r28, %r450;
	ld.shared.u8 	%rs1268, [%r451];
	cvt.u32.u16 	%r452, %rs1246;
	and.b32  	%r453, %r452, 255;
	add.s32 	%r454, %r32, %r453;
	ld.shared.u8 	%rs1269, [%r454];
	cvt.u32.u16 	%r455, %rs1254;
	and.b32  	%r456, %r455, 255;
	add.s32 	%r457, %r36, %r456;
	ld.shared.u8 	%rs1270, [%r457];
	ld.shared.u8 	%rs1271, [_ZZ7DecryptILj32EEvPhmS0_S0_S0_E7keySmem+144];
	xor.b16  	%rs1272, %rs1258, %rs1271;
	xor.b16  	%rs1273, %rs1272, %rs1259;
	xor.b16  	%rs1274, %rs1273, %rs1261;
	xor.b16  	%rs1275, %rs1274, %rs1263;
	xor.b16  	%rs1276, %rs1275, %rs1264;
	xor.b16  	%rs1277, %rs1276, %rs1268;
	xor.b16  	%rs1278, %rs1277, %rs1269;
	ld.shared.u8 	%rs1279, [_ZZ7DecryptILj32EEvPhmS0_S0_S0_E7keySmem+145];
	xor.b16  	%rs1280, %rs1257, %rs1279;
	xor.b16  	%rs1281, %rs1280, %rs1260;
	xor.b16  	%rs1282, %rs1281, %rs1262;
	xor.b16  	%rs1283, %rs1282, %rs1263;
	xor.b16  	%rs1284, %rs1283, %rs1264;
	xor.b16  	%rs1285, %rs1284, %rs1267;
	xor.b16  	%rs1286, %rs1285, %rs1270;
	ld.shared.u8 	%rs1287, [_ZZ7DecryptILj32EEvPhmS0_S0_S0_E7keySmem+146];
	xor.b16  	%rs1288, %rs1256, %rs1287;
	xor.b16  	%rs1289, %rs1288, %rs1259;
	xor.b16  	%rs1290, %rs1289, %rs1261;
	xor.b16  	%rs1291, %rs1290, %rs1265;
	xor.b16  	%rs1292, %rs1291, %rs1266;
	xor.b16  	%rs1293, %rs1292, %rs1267;
	xor.b16  	%rs1294, %rs1293, %rs1270;
	ld.shared.u8 	%rs1295, [_ZZ7DecryptILj32EEvPhmS0_S0_S0_E7keySmem+147];
	xor.b16  	%rs1296, %rs1255, %rs1295;
	xor.b16  	%rs1297, %rs1296, %rs1260;
	xor.b16  	%rs1298, %rs1297, %rs1262;
	xor.b16  	%rs1299, %rs1298, %rs1265;
	xor.b16  	%rs1300, %rs1299, %rs1266;
	xor.b16  	%rs1301, %rs1300, %rs1268;
	xor.b16  	%rs1302, %rs1301, %rs1269;
	ld.shared.u8 	%rs1303, [_ZZ7DecryptILj32EEvPhmS0_S0_S0_E7keySmem+148];
	xor.b16  	%rs1304, %rs1255, %rs1303;
	xor.b16  	%rs1305, %rs1304, %rs1257;
	xor.b16  	%rs1306, %rs1305, %rs1260;
	xor.b16  	%rs1307, %rs1306, %rs1263;
	xor.b16  	%rs1308, %rs1307, %rs1266;
	xor.b16  	%rs1309, %rs1308, %rs1269;
	xor.b16  	%rs1310, %rs1309, %rs1270;
	ld.shared.u8 	%rs1311, [_ZZ7DecryptILj32EEvPhmS0_S0_S0_E7keySmem+149];
	xor.b16  	%rs1312, %rs1256, %rs1311;
	xor.b16  	%rs1313, %rs1312, %rs1258;
	xor.b16  	%rs1314, %rs1313, %rs1259;
	xor.b16  	%rs1315, %rs1314, %rs1264;
	xor.b16  	%rs1316, %rs1315, %rs1265;
	xor.b16  	%rs1317, %rs1316, %rs1269;
	xor.b16  	%rs1318, %rs1317, %rs1270;
	ld.shared.u8 	%rs1319, [_ZZ7DecryptILj32EEvPhmS0_S0_S0_E7keySmem+150];
	xor.b16  	%rs1320, %rs1255, %rs1319;
	xor.b16  	%rs1321, %rs1320, %rs1257;
	xor.b16  	%rs1322, %rs1321, %rs1262;
	xor.b16  	%rs1323, %rs1322, %rs1264;
	xor.b16  	%rs1324, %rs1323, %rs1265;
	xor.b16  	%rs1325, %rs1324, %rs1267;
	xor.b16  	%rs1326, %rs1325, %rs1268;
	ld.shared.u8 	%rs1327, [_ZZ7DecryptILj32EEvPhmS0_S0_S0_E7keySmem+151];
	xor.b16  	%rs1328, %rs1256, %rs1327;
	xor.b16  	%rs1329, %rs1328, %rs1258;
	xor.b16  	%rs1330, %rs1329, %rs1261;
	xor.b16  	%rs1331, %rs1330, %rs1263;
	xor.b16  	%rs1332, %rs1331, %rs1266;
	xor.b16  	%rs1333, %rs1332, %rs1267;
	xor.b16  	%rs1334, %rs1333, %rs1268;
	ld.shared.u8 	%rs1335, [_ZZ7DecryptILj32EEvPhmS0_S0_S0_E7keySmem+152];
	xor.b16  	%rs1336, %rs1255, %rs1335;
	xor.b16  	%rs1337, %rs1336, %rs1256;
	xor.b16  	%rs1338, %rs1337, %rs1259;
	xor.b16  	%rs1339, %rs1338, %rs1262;
	xor.b16  	%rs1340, %rs1339, %rs1265;
	xor.b16  	%rs1341, %rs1340, %rs1268;
	xor.b16  	%rs1342, %rs1341, %rs1270;
	ld.shared.u8 	%rs1343, [_ZZ7DecryptILj32EEvPhmS0_S0_S0_E7keySmem+153];
	xor.b16  	%rs1344, %rs1255, %rs1343;
	xor.b16  	%rs1345, %rs1344, %rs1256;
	xor.b16  	%rs1346, %rs1345, %rs1260;
	xor.b16  	%rs1347, %rs1346, %rs1261;
	xor.b16  	%rs1348, %rs1347, %rs1266;
	xor.b16  	%rs1349, %rs1348, %rs1267;
	xor.b16  	%rs1350, %rs1349, %rs1269;
	ld.shared.u8 	%rs1351, [_ZZ7DecryptILj32EEvPhmS0_S0_S0_E7keySmem+154];
	xor.b16  	%rs1352, %rs1257, %rs1351;
	xor.b16  	%rs1353, %rs1352, %rs1258;
	xor.b16  	%rs1354, %rs1353, %rs1260;
	xor.b16  	%rs1355, %rs1354, %rs1261;
	xor.b16  	%rs1356, %rs1355, %rs1263;
	xor.b16  	%rs1357, %rs1356, %rs1268;
	xor.b16  	%rs1358, %rs1357, %rs1270;
	ld.shared.u8 	%rs1359, [_ZZ7DecryptILj32EEvPhmS0_S0_S0_E7keySmem+155];
	xor.b16  	%rs1360, %rs1257, %rs1359;
	xor.b16  	%rs1361, %rs1360, %rs1258;
	xor.b16  	%rs1362, %rs1361, %rs1259;
	xor.b16  	%rs1363, %rs1362, %rs1262;
	xor.b16  	%rs1364, %rs1363, %rs1264;
	xor.b16  	%rs1365, %rs1364, %rs1267;
	xor.b16  	%rs1366, %rs1365, %rs1269;
	ld.shared.u8 	%rs1367, [_ZZ7DecryptILj32EEvPhmS0_S0_S0_E7keySmem+156];
	xor.b16  	%rs1368, %rs1256, %rs1367;
	xor.b16  	%rs1369, %rs1368, %rs1257;
	xor.b16  	%rs1370, %rs1369, %rs1261;
	xor.b16  	%rs1371, %rs1370, %rs1262;
	xor.b16  	%rs1372, %rs1371, %rs1264;
	xor.b16  	%rs1373, %rs1372, %rs1266;
	xor.b16  	%rs1374, %rs1373, %rs1267;
	ld.shared.u8 	%rs1375, [_ZZ7DecryptILj32EEvPhmS0_S0_S0_E7keySmem+157];
	xor.b16  	%rs1376, %rs1255, %rs1375;
	xor.b16  	%rs1377, %rs1376, %rs1258;
	xor.b16  	%rs1378, %rs1377, %rs1261;
	xor.b16  	%rs1379, %rs1378, %rs1262;
	xor.b16  	%rs1380, %rs1379, %rs1263;
	xor.b16  	%rs1381, %rs1380, %rs1265;
	xor.b16  	%rs1382, %rs1381, %rs1268;
	ld.shared.u8 	%rs1383, [_ZZ7DecryptILj32EEvPhmS0_S0_S0_E7keySmem+158];
	xor.b16  	%rs1384, %rs1255, %rs1383;
	xor.b16  	%rs1385, %rs1384, %rs1258;
	xor.b16  	%rs1386, %rs1385, %rs1259;
	xor.b16  	%rs1387, %rs1386, %rs1260;
	xor.b16  	%rs1388, %rs1387, %rs1264;
	xor.b16  	%rs1389, %rs1388, %rs1266;
	xor.b16  	%rs1390, %rs1389, %rs1269;
	ld.shared.u8 	%rs1391, [_ZZ7DecryptILj32EEvPhmS0_S0_S0_E7keySmem+159];
	xor.b16  	%rs1392, %rs1256, %rs1391;
	xor.b16  	%rs1393, %rs1392, %rs1257;
	xor.b16  	%rs1394, %rs1393, %rs1259;
	xor.b16  	%rs1395, %rs1394, %rs1260;
	xor.b16  	%rs1396, %rs1395, %rs1263;
	xor.b16  	%rs1397, %rs1396, %rs1265;
	xor.b16  	%rs1398, %rs1397, %rs1270;
	cvt.u32.u16 	%r458, %rs1278;
	and.b32  	%r459, %r458, 255;
	add.s32 	%r460, %r32, %r459;
	ld.shared.u8 	%rs1399, [%r460];
	cvt.u32.u16 	%r461, %rs1286;
	and.b32  	%r462, %r461, 255;
	add.s32 	%r463, %r36, %r462;
	ld.shared.u8 	%rs1400, [%r463];
	cvt.u32.u16 	%r464, %rs1294;
	and.b32  	%r465, %r464, 255;
	add.s32 	%r466, %r24, %r465;
	ld.shared.u8 	%rs1401, [%r466];
	cvt.u32.u16 	%r467, %rs1302;
	and.b32  	%r468, %r467, 255;
	add.s32 	%r469, %r28, %r468;
	ld.shared.u8 	%rs1402, [%r469];
	cvt.u32.u16 	%r470, %rs1310;
	and.b32  	%r471, %r470, 255;
	add.s32 	%r472, %r32, %r471;
	ld.shared.u8 	%rs1403, [%r472];
	cvt.u32.u16 	%r473, %rs1318;
	and.b32  	%r474, %r473, 255;
	add.s32 	%r475, %r36, %r474;
	ld.shared.u8 	%rs1404, [%r475];
	cvt.u32.u16 	%r476, %rs1326;
	and.b32  	%r477, %r476, 255;
	add.s32 	%r478, %r24, %r477;
	ld.shared.u8 	%rs1405, [%r478];
	cvt.u32.u16 	%r479, %rs1334;
	and.b32  	%r480, %r479, 255;
	add.s32 	%r481, %r28, %r480;
	ld.shared.u8 	%rs1406, [%r481];
	cvt.u32.u16 	%r482, %rs1342;
	and.b32  	%r483, %r482, 255;
	add.s32 	%r484, %r32, %r483;
	ld.shared.u8 	%rs1407, [%r484];
	cvt.u32.u16 	%r485, %rs1350;
	and.b32  	%r486, %r485, 255;
	add.s32 	%r487, %r36, %r486;
	ld.shared.u8 	%rs1408, [%r487];
	cvt.u32.u16 	%r488, %rs1358;
	and.b32  	%r489, %r488, 255;
	add.s32 	%r490, %r24, %r489;
	ld.shared.u8 	%rs1409, [%r490];
	cvt.u32.u16 	%r491, %rs1366;
	and.b32  	%r492, %r491, 255;
	add.s32 	%r493, %r28, %r492;
	ld.shared.u8 	%rs1410, [%r493];
	cvt.u32.u16 	%r494, %rs1374;
	and.b32  	%r495, %r494, 255;
	add.s32 	%r496, %r32, %r495;
	ld.shared.u8 	%rs1411, [%r496];
	cvt.u32.u16 	%r497, %rs1382;
	and.b32  	%r498, %r497, 255;
	add.s32 	%r499, %r36, %r498;
	ld.shared.u8 	%rs1412, [%r499];
	cvt.u32.u16 	%r500, %rs1390;
	and.b32  	%r501, %r500, 255;
	add.s32 	%r502, %r24, %r501;
	ld.shared.u8 	%rs1413, [%r502];
	cvt.u32.u16 	%r503, %rs1398;
	and.b32  	%r504, %r503, 255;
	add.s32 	%r505, %r28, %r504;
	ld.shared.u8 	%rs1414, [%r505];
	ld.shared.u8 	%rs1415, [_ZZ7DecryptILj32EEvPhmS0_S0_S0_E7keySmem+160];
	xor.b16  	%rs1416, %rs1402, %rs1415;
	xor.b16  	%rs1417, %rs1416, %rs1403;
	xor.b16  	%rs1418, %rs1417, %rs1405;
	xor.b16  	%rs1419, %rs1418, %rs1407;
	xor.b16  	%rs1420, %rs1419, %rs1408;
	xor.b16  	%rs1421, %rs1420, %rs1412;
	xor.b16  	%rs1422, %rs1421, %rs1413;
	ld.shared.u8 	%rs1423, [_ZZ7DecryptILj32EEvPhmS0_S0_S0_E7keySmem+161];
	xor.b16  	%rs1424, %rs1401, %rs1423;
	xor.b16  	%rs1425, %rs1424, %rs1404;
	xor.b16  	%rs1426, %rs1425, %rs1406;
	xor.b16  	%rs1427, %rs1426, %rs1407;
	xor.b16  	%rs1428, %rs1427, %rs1408;
	xor.b16  	%rs1429, %rs1428, %rs1411;
	xor.b16  	%rs1430, %rs1429, %rs1414;
	ld.shared.u8 	%rs1431, [_ZZ7DecryptILj32EEvPhmS0_S0_S0_E7keySmem+162];
	xor.b16  	%rs1432, %rs1400, %rs1431;
	xor.b16  	%rs1433, %rs1432, %rs1403;
	xor.b16  	%rs1434, %rs1433, %rs1405;
	xor.b16  	%rs1435, %rs1434, %rs1409;
	xor.b16  	%rs1436, %rs1435, %rs1410;
	xor.b16  	%rs1437, %rs1436, %rs1411;
	xor.b16  	%rs1438, %rs1437, %rs1414;
	ld.shared.u8 	%rs1439, [_ZZ7DecryptILj32EEvPhmS0_S0_S0_E7keySmem+163];
	xor.b16  	%rs1440, %rs1399, %rs1439;
	xor.b16  	%rs1441, %rs1440, %rs1404;
	xor.b16  	%rs1442, %rs1441, %rs1406;
	xor.b16  	%rs1443, %rs1442, %rs1409;
	xor.b16  	%rs1444, %rs1443, %rs1410;
	xor.b16  	%rs1445, %rs1444, %rs1412;
	xor.b16  	%rs1446, %rs1445, %rs1413;
	ld.shared.u8 	%rs1447, [_ZZ7DecryptILj32EEvPhmS0_S0_S0_E7keySmem+164];
	xor.b16  	%rs1448, %rs1399, %rs1447;
	xor.b16  	%rs1449, %rs1448, %rs1401;
	xor.b16  	%rs1450, %rs1449, %rs1404;
	xor.b16  	%rs1451, %rs1450, %rs1407;
	xor.b16  	%rs1452, %rs1451, %rs1410;
	xor.b16  	%rs1453, %rs1452, %rs1413;
	xor.b16  	%rs1454, %rs1453, %rs1414;
	ld.shared.u8 	%rs1455, [_ZZ7DecryptILj32EEvPhmS0_S0_S0_E7keySmem+165];
	xor.b16  	%rs1456, %rs1400, %rs1455;
	xor.b16  	%rs1457, %rs1456, %rs1402;
	xor.b16  	%rs1458, %rs1457, %rs1403;
	xor.b16  	%rs1459, %rs1458, %rs1408;
	xor.b16  	%rs1460, %rs1459, %rs1409;
	xor.b16  	%rs1461, %rs1460, %rs1413;
	xor.b16  	%rs1462, %rs1461, %rs1414;
	ld.shared.u8 	%rs1463, [_ZZ7DecryptILj32EEvPhmS0_S0_S0_E7keySmem+166];
	xor.b16  	%rs1464, %rs1399, %rs1463;
	xor.b16  	%rs1465, %rs1464, %rs1401;
	xor.b16  	%rs1466, %rs1465, %rs1406;
	xor.b16  	%rs1467, %rs1466, %rs1408;
	xor.b16  	%rs1468, %rs1467, %rs1409;
	xor.b16  	%rs1469, %rs1468, %rs1411;
	xor.b16  	%rs1470, %rs1469, %rs1412;
	ld.shared.u8 	%rs1471, [_ZZ7DecryptILj32EEvPhmS0_S0_S0_E7keySmem+167];
	xor.b16  	%rs1472, %rs1400, %rs1471;
	xor.b16  	%rs1473, %rs1472, %rs1402;
	xor.b16  	%rs1474, %rs1473, %rs1405;
	xor.b16  	%rs1475, %rs1474, %rs1407;
	xor.b16  	%rs1476, %rs1475, %rs1410;
	xor.b16  	%rs1477, %rs1476, %rs1411;
	xor.b16  	%rs1478, %rs1477, %rs1412;
	ld.shared.u8 	%rs1479, [_ZZ7DecryptILj32EEvPhmS0_S0_S0_E7keySmem+168];
	xor.b16  	%rs1480, %rs1399, %rs1479;
	xor.b16  	%rs1481, %rs1480, %rs1400;
	xor.b16  	%rs1482, %rs1481, %rs1403;
	xor.b16  	%rs1483, %rs1482, %rs1406;
	xor.b16  	%rs1484, %rs1483, %rs1409;
	xor.b16  	%rs1485, %rs1484, %rs1412;
	xor.b16  	%rs1486, %rs1485, %rs1414;
	ld.shared.u8 	%rs1487, [_ZZ7DecryptILj32EEvPhmS0_S0_S0_E7keySmem+169];
	xor.b16  	%rs1488, %rs1399, %rs1487;
	xor.b16  	%rs1489, %rs1488, %rs1400;
	xor.b16  	%rs1490, %rs1489, %rs1404;
	xor.b16  	%rs1491, %rs1490, %rs1405;
	xor.b16  	%rs1492, %rs1491, %rs1410;
	xor.b16  	%rs1493, %rs1492, %rs1411;
	xor.b16  	%rs1494, %rs1493, %rs1413;
	ld.shared.u8 	%rs1495, [_ZZ7DecryptILj32EEvPhmS0_S0_S0_E7keySmem+170];
	xor.b16  	%rs1496, %rs1401, %rs1495;
	xor.b16  	%rs1497, %rs1496, %rs1402;
	xor.b16  	%rs1498, %rs1497, %rs1404;
	xor.b16  	%rs1499, %rs1498, %rs1405;
	xor.b16  	%rs1500, %rs1499, %rs1407;
	xor.b16  	%rs1501, %rs1500, %rs1412;
	xor.b16  	%rs1502, %rs1501, %rs1414;
	ld.shared.u8 	%rs1503, [_ZZ7DecryptILj32EEvPhmS0_S0_S0_E7keySmem+171];
	xor.b16  	%rs1504, %rs1401, %rs1503;
	xor.b16  	%rs1505, %rs1504, %rs1402;
	xor.b16  	%rs1506, %rs1505, %rs1403;
	xor.b16  	%rs1507, %rs1506, %rs1406;
	xor.b16  	%rs1508, %rs1507, %rs1408;
	xor.b16  	%rs1509, %rs1508, %rs1411;
	xor.b16  	%rs1510, %rs1509, %rs1413;
	ld.shared.u8 	%rs1511, [_ZZ7DecryptILj32EEvPhmS0_S0_S0_E7keySmem+172];
	xor.b16  	%rs1512, %rs1400, %rs1511;
	xor.b16  	%rs1513, %rs1512, %rs1401;
	xor.b16  	%rs1514, %rs1513, %rs1405;
	xor.b16  	%rs1515, %rs1514, %rs1406;
	xor.b16  	%rs1516, %rs1515, %rs1408;
	xor.b16  	%rs1517, %rs1516, %rs1410;
	xor.b16  	%rs1518, %rs1517, %rs1411;
	ld.shared.u8 	%rs1519, [_ZZ7DecryptILj32EEvPhmS0_S0_S0_E7keySmem+173];
	xor.b16  	%rs1520, %rs1399, %rs1519;
	xor.b16  	%rs1521, %rs1520, %rs1402;
	xor.b16  	%rs1522, %rs1521, %rs1405;
	xor.b16  	%rs1523, %rs1522, %rs1406;
	xor.b16  	%rs1524, %rs1523, %rs1407;
	xor.b16  	%rs1525, %rs1524, %rs1409;
	xor.b16  	%rs1526, %rs1525, %rs1412;
	ld.shared.u8 	%rs1527, [_ZZ7DecryptILj32EEvPhmS0_S0_S0_E7keySmem+174];
	xor.b16  	%rs1528, %rs1399, %rs1527;
	xor.b16  	%rs1529, %rs1528, %rs1402;
	xor.b16  	%rs1530, %rs1529, %rs1403;
	xor.b16  	%rs1531, %rs1530, %rs1404;
	xor.b16  	%rs1532, %rs1531, %rs1408;
	xor.b16  	%rs1533, %rs1532, %rs1410;
	xor.b16  	%rs1534, %rs1533, %rs1413;
	ld.shared.u8 	%rs1535, [_ZZ7DecryptILj32EEvPhmS0_S0_S0_E7keySmem+175];
	xor.b16  	%rs1536, %rs1400, %rs1535;
	xor.b16  	%rs1537, %rs1536, %rs1401;
	xor.b16  	%rs1538, %rs1537, %rs1403;
	xor.b16  	%rs1539, %rs1538, %rs1404;
	xor.b16  	%rs1540, %rs1539, %rs1407;
	xor.b16  	%rs1541, %rs1540, %rs1409;
	xor.b16  	%rs1542, %rs1541, %rs1414;
	cvt.u32.u16 	%r506, %rs1422;
	and.b32  	%r507, %r506, 255;
	add.s32 	%r508, %r24, %r507;
	ld.shared.u8 	%rs1543, [%r508];
	cvt.u32.u16 	%r509, %rs1430;
	and.b32  	%r510, %r509, 255;
	add.s32 	%r511, %r28, %r510;
	ld.shared.u8 	%rs1544, [%r511];
	cvt.u32.u16 	%r512, %rs1438;
	and.b32  	%r513, %r512, 255;
	add.s32 	%r514, %r32, %r513;
	ld.shared.u8 	%rs1545, [%r514];
	cvt.u32.u16 	%r515, %rs1446;
	and.b32  	%r516, %r515, 255;
	add.s32 	%r517, %r36, %r516;
	ld.shared.u8 	%rs1546, [%r517];
	cvt.u32.u16 	%r518, %rs1454;
	and.b32  	%r519, %r518, 255;
	add.s32 	%r520, %r24, %r519;
	ld.shared.u8 	%rs1547, [%r520];
	cvt.u32.u16 	%r521, %rs1462;
	and.b32  	%r522, %r521, 255;
	add.s32 	%r523, %r28, %r522;
	ld.shared.u8 	%rs1548, [%r523];
	cvt.u32.u16 	%r524, %rs1470;
	and.b32  	%r525, %r524, 255;
	add.s32 	%r526, %r32, %r525;
	ld.shared.u8 	%rs1549, [%r526];
	cvt.u32.u16 	%r527, %rs1478;
	and.b32  	%r528, %r527, 255;
	add.s32 	%r529, %r36, %r528;
	ld.shared.u8 	%rs1550, [%r529];
	cvt.u32.u16 	%r530, %rs1486;
	and.b32  	%r531, %r530, 255;
	add.s32 	%r532, %r24, %r531;
	ld.shared.u8 	%rs1551, [%r532];
	cvt.u32.u16 	%r533, %rs1494;
	and.b32  	%r534, %r533, 255;
	add.s32 	%r535, %r28, %r534;
	ld.shared.u8 	%rs1552, [%r535];
	cvt.u32.u16 	%r536, %rs1502;
	and.b32  	%r537, %r536, 255;
	add.s32 	%r538, %r32, %r537;
	ld.shared.u8 	%rs1553, [%r538];
	cvt.u32.u16 	%r539, %rs1510;
	and.b32  	%r540, %r539, 255;
	add.s32 	%r541, %r36, %r540;
	ld.shared.u8 	%rs1554, [%r541];
	cvt.u32.u16 	%r542, %rs1518;
	and.b32  	%r543, %r542, 255;
	add.s32 	%r544, %r24, %r543;
	ld.shared.u8 	%rs1555, [%r544];
	cvt.u32.u16 	%r545, %rs1526;
	and.b32  	%r546, %r545, 255;
	add.s32 	%r547, %r28, %r546;
	ld.shared.u8 	%rs1556, [%r547];
	cvt.u32.u16 	%r548, %rs1534;
	and.b32  	%r549, %r548, 255;
	add.s32 	%r550, %r32, %r549;
	ld.shared.u8 	%rs1557, [%r550];
	cvt.u32.u16 	%r551, %rs1542;
	and.b32  	%r552, %r551, 255;
	add.s32 	%r553, %r36, %r552;
	ld.shared.u8 	%rs1558, [%r553];
	ld.shared.u8 	%rs1559, [_ZZ7DecryptILj32EEvPhmS0_S0_S0_E7keySmem+176];
	xor.b16  	%rs1560, %rs1546, %rs1559;
	xor.b16  	%rs1561, %rs1560, %rs1547;
	xor.b16  	%rs1562, %rs1561, %rs1549;
	xor.b16  	%rs1563, %rs1562, %rs1551;
	xor.b16  	%rs1564, %rs1563, %rs1552;
	xor.b16  	%rs1565, %rs1564, %rs1556;
	xor.b16  	%rs1566, %rs1565, %rs1557;
	ld.shared.u8 	%rs1567, [_ZZ7DecryptILj32EEvPhmS0_S0_S0_E7keySmem+177];
	xor.b16  	%rs1568, %rs1545, %rs1567;
	xor.b16  	%rs1569, %rs1568, %rs1548;
	xor.b16  	%rs1570, %rs1569, %rs1550;
	xor.b16  	%rs1571, %rs1570, %rs1551;
	xor.b16  	%rs1572, %rs1571, %rs1552;
	xor.b16  	%rs1573, %rs1572, %rs1555;
	xor.b16  	%rs1574, %rs1573, %rs1558;
	ld.shared.u8 	%rs1575, [_ZZ7DecryptILj32EEvPhmS0_S0_S0_E7keySmem+178];
	xor.b16  	%rs1576, %rs1544, %rs1575;
	xor.b16  	%rs1577, %rs1576, %rs1547;
	xor.b16  	%rs1578, %rs1577, %rs1549;
	xor.b16  	%rs1579, %rs1578, %rs1553;
	xor.b16  	%rs1580, %rs1579, %rs1554;
	xor.b16  	%rs1581, %rs1580, %rs1555;
	xor.b16  	%rs1582, %rs1581, %rs1558;
	ld.shared.u8 	%rs1583, [_ZZ7DecryptILj32EEvPhmS0_S0_S0_E7keySmem+179];
	xor.b16  	%rs1584, %rs1543, %rs1583;
	xor.b16  	%rs1585, %rs1584, %rs1548;
	xor.b16  	%rs1586, %rs1585, %rs1550;
	xor.b16  	%rs1587, %rs1586, %rs1553;
	xor.b16  	%rs1588, %rs1587, %rs1554;
	xor.b16  	%rs1589, %rs1588, %rs1556;
	xor.b16  	%rs1590, %rs1589, %rs1557;
	ld.shared.u8 	%rs1591, [_ZZ7DecryptILj32EEvPhmS0_S0_S0_E7keySmem+180];
	xor.b16  	%rs1592, %rs1543, %rs1591;
	xor.b16  	%rs1593, %rs1592, %rs1545;
	xor.b16  	%rs1594, %rs1593, %rs1548;
	xor.b16  	%rs1595, %rs1594, %rs1551;
	xor.b16  	%rs1596, %rs1595, %rs1554;
	xor.b16  	%rs1597, %rs1596, %rs1557;
	xor.b16  	%rs1598, %rs1597, %rs1558;
	ld.shared.u8 	%rs1599, [_ZZ7DecryptILj32EEvPhmS0_S0_S0_E7keySmem+181];
	xor.b16  	%rs1600, %rs1544, %rs1599;
	xor.b16  	%rs1601, %rs1600, %rs1546;
	xor.b16  	%rs1602, %rs1601, %rs1547;
	xor.b16  	%rs1603, %rs1602, %rs1552;
	xor.b16  	%rs1604, %rs1603, %rs1553;
	xor.b16  	%rs1605, %rs1604, %rs1557;
	xor.b16  	%rs1606, %rs1605, %rs1558;
	ld.shared.u8 	%rs1607, [_ZZ7DecryptILj32EEvPhmS0_S0_S0_E7keySmem+182];
	xor.b16  	%rs1608, %rs1543, %rs1607;
	xor.b16  	%rs1609, %rs1608, %rs1545;
	xor.b16  	%rs1610, %rs1609, %rs1550;
	xor.b16  	%rs1611, %rs1610, %rs1552;
	xor.b16  	%rs1612, %rs1611, %rs1553;
	xor.b16  	%rs1613, %rs1612, %rs1555;
	xor.b16  	%rs1614, %rs1613, %rs1556;
	ld.shared.u8 	%rs1615, [_ZZ7DecryptILj32EEvPhmS0_S0_S0_E7keySmem+183];
	xor.b16  	%rs1616, %rs1544, %rs1615;
	xor.b16  	%rs1617, %rs1616, %rs1546;
	xor.b16  	%rs1618, %rs1617, %rs1549;
	xor.b16  	%rs1619, %rs1618, %rs1551;
	xor.b16  	%rs1620, %rs1619, %rs1554;
	xor.b16  	%rs1621, %rs1620, %rs1555;
	xor.b16  	%rs1622, %rs1621, %rs1556;
	ld.shared.u8 	%rs1623, [_ZZ7DecryptILj32EEvPhmS0_S0_S0_E7keySmem+184];
	xor.b16  	%rs1624, %rs1543, %rs1623;
	xor.b16  	%rs1625, %rs1624, %rs1544;
	xor.b16  	%rs1626, %rs1625, %rs1547;
	xor.b16  	%rs1627, %rs1626, %rs1550;
	xor.b16  	%rs1628, %rs1627, %rs1553;
	xor.b16  	%rs1629, %rs1628, %rs1556;
	xor.b16  	%rs1630, %rs1629, %rs1558;
	ld.shared.u8 	%rs1631, [_ZZ7DecryptILj32EEvPhmS0_S0_S0_E7keySmem+185];
	xor.b16  	%rs1632, %rs1543, %rs1631;
	xor.b16  	%rs1633, %rs1632, %rs1544;
	xor.b16  	%rs1634, %rs1633, %rs1548;
	xor.b16  	%rs1635, %rs1634, %rs1549;
	xor.b16  	%rs1636, %rs1635, %rs1554;
	xor.b16  	%rs1637, %rs1636, %rs1555;
	xor.b16  	%rs1638, %rs1637, %rs1557;
	ld.shared.u8 	%rs1639, [_ZZ7DecryptILj32EEvPhmS0_S0_S0_E7keySmem+186];
	xor.b16  	%rs1640, %rs1545, %rs1639;
	xor.b16  	%rs1641, %rs1640, %rs1546;
	xor.b16  	%rs1642, %rs1641, %rs1548;
	xor.b16  	%rs1643, %rs1642, %rs1549;
	xor.b16  	%rs1644, %rs1643, %rs1551;
	xor.b16  	%rs1645, %rs1644, %rs1556;
	xor.b16  	%rs1646, %rs1645, %rs1558;
	ld.shared.u8 	%rs1647, [_ZZ7DecryptILj32EEvPhmS0_S0_S0_E7keySmem+187];
	xor.b16  	%rs1648, %rs1545, %rs1647;
	xor.b16  	%rs1649, %rs1648, %rs1546;
	xor.b16  	%rs1650, %rs1649, %rs1547;
	xor.b16  	%rs1651, %rs1650, %rs1550;
	xor.b16  	%rs1652, %rs1651, %rs1552;
	xor.b16  	%rs1653, %rs1652, %rs1555;
	xor.b16  	%rs1654, %rs1653, %rs1557;
	ld.shared.u8 	%rs1655, [_ZZ7DecryptILj32EEvPhmS0_S0_S0_E7keySmem+188];
	xor.b16  	%rs1656, %rs1544, %rs1655;
	xor.b16  	%rs1657, %rs1656, %rs1545;
	xor.b16  	%rs1658, %rs1657, %rs1549;
	xor.b16  	%rs1659, %rs1658, %rs1550;
	xor.b16  	%rs1660, %rs1659, %rs1552;
	xor.b16  	%rs1661, %rs1660, %rs1554;
	xor.b16  	%rs1662, %rs1661, %rs1555;
	ld.shared.u8 	%rs1663, [_ZZ7DecryptILj32EEvPhmS0_S0_S0_E7keySmem+189];
	xor.b16  	%rs1664, %rs1543, %rs1663;
	xor.b16  	%rs1665, %rs1664, %rs1546;
	xor.b16  	%rs1666, %rs1665, %rs1549;
	xor.b16  	%rs1667, %rs1666, %rs1550;
	xor.b16  	%rs1668, %rs1667, %rs1551;
	xor.b16  	%rs1669, %rs1668, %rs1553;
	xor.b16  	%rs1670, %rs1669, %rs1556;
	ld.shared.u8 	%rs1671, [_ZZ7DecryptILj32EEvPhmS0_S0_S0_E7keySmem+190];
	xor.b16  	%rs1672, %rs1543, %rs1671;
	xor.b16  	%rs1673, %rs1672, %rs1546;
	xor.b16  	%rs1674, %rs1673, %rs1547;
	xor.b16  	%rs1675, %rs1674, %rs1548;
	xor.b16  	%rs1676, %rs1675, %rs1552;
	xor.b16  	%rs1677, %rs1676, %rs1554;
	xor.b16  	%rs1678, %rs1677, %rs1557;
	ld.shared.u8 	%rs1679, [_ZZ7DecryptILj32EEvPhmS0_S0_S0_E7keySmem+191];
	xor.b16  	%rs1680, %rs1544, %rs1679;
	xor.b16  	%rs1681, %rs1680, %rs1545;
	xor.b16  	%rs1682, %rs1681, %rs1547;
	xor.b16  	%rs1683, %rs1682, %rs1548;
	xor.b16  	%rs1684, %rs1683, %rs1551;
	xor.b16  	%rs1685, %rs1684, %rs1553;
	xor.b16  	%rs1686, %rs1685, %rs1558;
	cvt.u32.u16 	%r554, %rs1566;
	and.b32  	%r555, %r554, 255;
	add.s32 	%r556, %r32, %r555;
	ld.shared.u8 	%rs1687, [%r556];
	cvt.u32.u16 	%r557, %rs1574;
	and.b32  	%r558, %r557, 255;
	add.s32 	%r559, %r36, %r558;
	ld.shared.u8 	%rs1688, [%r559];
	cvt.u32.u16 	%r560, %rs1582;
	and.b32  	%r561, %r560, 255;
	add.s32 	%r562, %r24, %r561;
	ld.shared.u8 	%rs1689, [%r562];
	cvt.u32.u16 	%r563, %rs1590;
	and.b32  	%r564, %r563, 255;
	add.s32 	%r565, %r28, %r564;
	ld.shared.u8 	%rs1690, [%r565];
	cvt.u32.u16 	%r566, %rs1598;
	and.b32  	%r567, %r566, 255;
	add.s32 	%r568, %r32, %r567;
	ld.shared.u8 	%rs1691, [%r568];
	cvt.u32.u16 	%r569, %rs1606;
	and.b32  	%r570, %r569, 255;
	add.s32 	%r571, %r36, %r570;
	ld.shared.u8 	%rs1692, [%r571];
	cvt.u32.u16 	%r572, %rs1614;
	and.b32  	%r573, %r572, 255;
	add.s32 	%r574, %r24, %r573;
	ld.shared.u8 	%rs1693, [%r574];
	cvt.u32.u16 	%r575, %rs1622;
	and.b32  	%r576, %r575, 255;
	add.s32 	%r577, %r28, %r576;
	ld.shared.u8 	%rs1694, [%r577];
	cvt.u32.u16 	%r578, %rs1630;
	and.b32  	%r579, %r578, 255;
	add.s32 	%r580, %r32, %r579;
	ld.shared.u8 	%rs1695, [%r580];
	cvt.u32.u16 	%r581, %rs1638;
	and.b32  	%r582, %r581, 255;
	add.s32 	%r583, %r36, %r582;
	ld.shared.u8 	%rs1696, [%r583];
	cvt.u32.u16 	%r584, %rs1646;
	and.b32  	%r585, %r584, 255;
	add.s32 	%r586, %r24, %r585;
	ld.shared.u8 	%rs1697, [%r586];
	cvt.u32.u16 	%r587, %rs1654;
	and.b32  	%r588, %r587, 255;
	add.s32 	%r589, %r28, %r588;
	ld.shared.u8 	%rs1698, [%r589];
	cvt.u32.u16 	%r590, %rs1662;
	and.b32  	%r591, %r590, 255;
	add.s32 	%r592, %r32, %r591;
	ld.shared.u8 	%rs1699, [%r592];
	cvt.u32.u16 	%r593, %rs1670;
	and.b32  	%r594, %r593, 255;
	add.s32 	%r595, %r36, %r594;
	ld.shared.u8 	%rs1700, [%r595];
	cvt.u32.u16 	%r596, %rs1678;
	and.b32  	%r597, %r596, 255;
	add.s32 	%r598, %r24, %r597;
	ld.shared.u8 	%rs1701, [%r598];
	cvt.u32.u16 	%r599, %rs1686;
	and.b32  	%r600, %r599, 255;
	add.s32 	%r601, %r28, %r600;
	ld.shared.u8 	%rs1702, [%r601];
	ld.shared.u8 	%rs1703, [_ZZ7DecryptILj32EEvPhmS0_S0_S0_E7keySmem+192];
	xor.b16  	%rs1704, %rs1690, %rs1703;
	xor.b16  	%rs1705, %rs1704, %rs1691;
	xor.b16  	%rs1706, %rs1705, %rs1693;
	xor.b16  	%rs1707, %rs1706, %rs1695;
	xor.b16  	%rs1708, %rs1707, %rs1696;
	xor.b16  	%rs1709, %rs1708, %rs1700;
	xor.b16  	%rs1710, %rs1709, %rs1701;
	ld.shared.u8 	%rs1711, [_ZZ7DecryptILj32EEvPhmS0_S0_S0_E7keySmem+193];
	xor.b16  	%rs1712, %rs1689, %rs1711;
	xor.b16  	%rs1713, %rs1712, %rs1692;
	xor.b16  	%rs1714, %rs1713, %rs1694;
	xor.b16  	%rs1715, %rs1714, %rs1695;
	xor.b16  	%rs1716, %rs1715, %rs1696;
	xor.b16  	%rs1717, %rs1716, %rs1699;
	xor.b16  	%rs1718, %rs1717, %rs1702;
	ld.shared.u8 	%rs1719, [_ZZ7DecryptILj32EEvPhmS0_S0_S0_E7keySmem+194];
	xor.b16  	%rs1720, %rs1688, %rs1719;
	xor.b16  	%rs1721, %rs1720, %rs1691;
	xor.b16  	%rs1722, %rs1721, %rs1693;
	xor.b16  	%rs1723, %rs1722, %rs1697;
	xor.b16  	%rs1724, %rs1723, %rs1698;
	xor.b16  	%rs1725, %rs1724, %rs1699;
	xor.b16  	%rs1726, %rs1725, %rs1702;
	ld.shared.u8 	%rs1727, [_ZZ7DecryptILj32EEvPhmS0_S0_S0_E7keySmem+195];
	xor.b16  	%rs1728, %rs1687, %rs1727;
	xor.b16  	%rs1729, %rs1728, %rs1692;
	xor.b16  	%rs1730, %rs1729, %rs1694;
	xor.b16  	%rs1731, %rs1730, %rs1697;
	xor.b16  	%rs1732, %rs1731, %rs1698;
	xor.b16  	%rs1733, %rs1732, %rs1700;
	xor.b16  	%rs1734, %rs1733, %rs1701;
	ld.shared.u8 	%rs1735, [_ZZ7DecryptILj32EEvPhmS0_S0_S0_E7keySmem+196];
	xor.b16  	%rs1736, %rs1687, %rs1735;
	xor.b16  	%rs1737, %rs1736, %rs1689;
	xor.b16  	%rs1738, %rs1737, %rs1692;
	xor.b16  	%rs1739, %rs1738, %rs1695;
	xor.b16  	%rs1740, %rs1739, %rs1698;
	xor.b16  	%rs1741, %rs1740, %rs1701;
	xor.b16  	%rs1742, %rs1741, %rs1702;
	ld.shared.u8 	%rs1743, [_ZZ7DecryptILj32EEvPhmS0_S0_S0_E7keySmem+197];
	xor.b16  	%rs1744, %rs1688, %rs1743;
	xor.b16  	%rs1745, %rs1744, %rs1690;
	xor.b16  	%rs1746, %rs1745, %rs1691;
	xor.b16  	%rs1747, %rs1746, %rs1696;
	xor.b16  	%rs1748, %rs1747, %rs1697;
	xor.b16  	%rs1749, %rs1748, %rs1701;
	xor.b16  	%rs1750, %rs1749, %rs1702;
	ld.shared.u8 	%rs1751, [_ZZ7DecryptILj32EEvPhmS0_S0_S0_E7keySmem+198];
	xor.b16  	%rs1752, %rs1687, %rs1751;
	xor.b16  	%rs1753, %rs1752, %rs1689;
	xor.b16  	%rs1754, %rs1753, %rs1694;
	xor.b16  	%rs1755, %rs1754, %rs1696;
	xor.b16  	%rs1756, %rs1755, %rs1697;
	xor.b16  	%rs1757, %rs1756, %rs1699;
	xor.b16  	%rs1758, %rs1757, %rs1700;
	ld.shared.u8 	%rs1759, [_ZZ7DecryptILj32EEvPhmS0_S0_S0_E7keySmem+199];
	xor.b16  	%rs1760, %rs1688, %rs1759;
	xor.b16  	%rs1761, %rs1760, %rs1690;
	xor.b16  	%rs1762, %rs1761, %rs1693;
	xor.b16  	%rs1763, %rs1762, %rs1695;
	xor.b16  	%rs1764, %rs1763, %rs1698;
	xor.b16  	%rs1765, %rs1764, %rs1699;
	xor.b16  	%rs1766, %rs1765, %rs1700;
	ld.shared.u8 	%rs1767, [_ZZ7DecryptILj32EEvPhmS0_S0_S0_E7keySmem+200];
	xor.b16  	%rs1768, %rs1687, %rs1767;
	xor.b16  	%rs1769, %rs1768, %rs1688;
	xor.b16  	%rs1770, %rs1769, %rs1691;
	xor.b16  	%rs1771, %rs1770, %rs1694;
	xor.b16  	%rs1772, %rs1771, %rs1697;
	xor.b16  	%rs1773, %rs1772, %rs1700;
	xor.b16  	%rs1774, %rs1773, %rs1702;
	ld.shared.u8 	%rs1775, [_ZZ7DecryptILj32EEvPhmS0_S0_S0_E7keySmem+201];
	xor.b16  	%rs1776, %rs1687, %rs1775;
	xor.b16  	%rs1777, %rs1776, %rs1688;
	xor.b16  	%rs1778, %rs1777, %rs1692;
	xor.b16  	%rs1779, %rs1778, %rs1693;
	xor.b16  	%rs1780, %rs1779, %rs1698;
	xor.b16  	%rs1781, %rs1780, %rs1699;
	xor.b16  	%rs1782, %rs1781, %rs1701;
	ld.shared.u8 	%rs1783, [_ZZ7DecryptILj32EEvPhmS0_S0_S0_E7keySmem+202];
	xor.b16  	%rs1784, %rs1689, %rs1783;
	xor.b16  	%rs1785, %rs1784, %rs1690;
	xor.b16  	%rs1786, %rs1785, %rs1692;
	xor.b16  	%rs1787, %rs1786, %rs1693;
	xor.b16  	%rs1788, %rs1787, %rs1695;
	xor.b16  	%rs1789, %rs1788, %rs1700;
	xor.b16  	%rs1790, %rs1789, %rs1702;
	ld.shared.u8 	%rs1791, [_ZZ7DecryptILj32EEvPhmS0_S0_S0_E7keySmem+203];
	xor.b16  	%rs1792, %rs1689, %rs1791;
	xor.b16  	%rs1793, %rs1792, %rs1690;
	xor.b16  	%rs1794, %rs1793, %rs1691;
	xor.b16  	%rs1795, %rs1794, %rs1694;
	xor.b16  	%rs1796, %rs1795, %rs1696;
	xor.b16  	%rs1797, %rs1796, %rs1699;
	xor.b16  	%rs1798, %rs1797, %rs1701;
	ld.shared.u8 	%rs1799, [_ZZ7DecryptILj32EEvPhmS0_S0_S0_E7keySmem+204];
	xor.b16  	%rs1800, %rs1688, %rs1799;
	xor.b16  	%rs1801, %rs1800, %rs1689;
	xor.b16  	%rs1802, %rs1801, %rs1693;
	xor.b16  	%rs1803, %rs1802, %rs1694;
	xor.b16  	%rs1804, %rs1803, %rs1696;
	xor.b16  	%rs1805, %rs1804, %rs1698;
	xor.b16  	%rs1806, %rs1805, %rs1699;
	ld.shared.u8 	%rs1807, [_ZZ7DecryptILj32EEvPhmS0_S0_S0_E7keySmem+205];
	xor.b16  	%rs1808, %rs1687, %rs1807;
	xor.b16  	%rs1809, %rs1808, %rs1690;
	xor.b16  	%rs1810, %rs1809, %rs1693;
	xor.b16  	%rs1811, %rs1810, %rs1694;
	xor.b16  	%rs1812, %rs1811, %rs1695;
	xor.b16  	%rs1813, %rs1812, %rs1697;
	xor.b16  	%rs1814, %rs1813, %rs1700;
	ld.shared.u8 	%rs1815, [_ZZ7DecryptILj32EEvPhmS0_S0_S0_E7keySmem+206];
	xor.b16  	%rs1816, %rs1687, %rs1815;
	xor.b16  	%rs1817, %rs1816, %rs1690;
	xor.b16  	%rs1818, %rs1817, %rs1691;
	xor.b16  	%rs1819, %rs1818, %rs1692;
	xor.b16  	%rs1820, %rs1819, %rs1696;
	xor.b16  	%rs1821, %rs1820, %rs1698;
	xor.b16  	%rs1822, %rs1821, %rs1701;
	ld.shared.u8 	%rs1823, [_ZZ7DecryptILj32EEvPhmS0_S0_S0_E7keySmem+207];
	xor.b16  	%rs1824, %rs1688, %rs1823;
	xor.b16  	%rs1825, %rs1824, %rs1689;
	xor.b16  	%rs1826, %rs1825, %rs1691;
	xor.b16  	%rs1827, %rs1826, %rs1692;
	xor.b16  	%rs1828, %rs1827, %rs1695;
	xor.b16  	%rs1829, %rs1828, %rs1697;
	xor.b16  	%rs1830, %rs1829, %rs1702;
	cvt.u32.u16 	%r602, %rs1710;
	and.b32  	%r603, %r602, 255;
	add.s32 	%r604, %r24, %r603;
	ld.shared.u8 	%rs1831, [%r604];
	cvt.u32.u16 	%r605, %rs1718;
	and.b32  	%r606, %r605, 255;
	add.s32 	%r607, %r28, %r606;
	ld.shared.u8 	%rs1832, [%r607];
	cvt.u32.u16 	%r608, %rs1726;
	and.b32  	%r609, %r608, 255;
	add.s32 	%r610, %r32, %r609;
	ld.shared.u8 	%rs1833, [%r610];
	cvt.u32.u16 	%r611, %rs1734;
	and.b32  	%r612, %r611, 255;
	add.s32 	%r613, %r36, %r612;
	ld.shared.u8 	%rs1834, [%r613];
	cvt.u32.u16 	%r614, %rs1742;
	and.b32  	%r615, %r614, 255;
	add.s32 	%r616, %r24, %r615;
	ld.shared.u8 	%rs1835, [%r616];
	cvt.u32.u16 	%r617, %rs1750;
	and.b32  	%r618, %r617, 255;
	add.s32 	%r619, %r28, %r618;
	ld.shared.u8 	%rs1836, [%r619];
	cvt.u32.u16 	%r620, %rs1758;
	and.b32  	%r621, %r620, 255;
	add.s32 	%r622, %r32, %r621;
	ld.shared.u8 	%rs1837, [%r622];
	cvt.u32.u16 	%r623, %rs1766;
	and.b32  	%r624, %r623, 255;
	add.s32 	%r625, %r36, %r624;
	ld.shared.u8 	%rs1838, [%r625];
	cvt.u32.u16 	%r626, %rs1774;
	and.b32  	%r627, %r626, 255;
	add.s32 	%r628, %r24, %r627;
	ld.shared.u8 	%rs1839, [%r628];
	cvt.u32.u16 	%r629, %rs1782;
	and.b32  	%r630, %r629, 255;
	add.s32 	%r631, %r28, %r630;
	ld.shared.u8 	%rs1840, [%r631];
	cvt.u32.u16 	%r632, %rs1790;
	and.b32  	%r633, %r632, 255;
	add.s32 	%r634, %r32, %r633;
	ld.shared.u8 	%rs1841, [%r634];
	cvt.u32.u16 	%r635, %rs1798;
	and.b32  	%r636, %r635, 255;
	add.s32 	%r637, %r36, %r636;
	ld.shared.u8 	%rs1842, [%r637];
	cvt.u32.u16 	%r638, %rs1806;
	and.b32  	%r639, %r638, 255;
	add.s32 	%r640, %r24, %r639;
	ld.shared.u8 	%rs1843, [%r640];
	cvt.u32.u16 	%r641, %rs1814;
	and.b32  	%r642, %r641, 255;
	add.s32 	%r643, %r28, %r642;
	ld.shared.u8 	%rs1844, [%r643];
	cvt.u32.u16 	%r644, %rs1822;
	and.b32  	%r645, %r644, 255;
	add.s32 	%r646, %r32, %r645;
	ld.shared.u8 	%rs1845, [%r646];
	cvt.u32.u16 	%r647, %rs1830;
	and.b32  	%r648, %r647, 255;
	add.s32 	%r649, %r36, %r648;
	ld.shared.u8 	%rs1846, [%r649];
	ld.shared.u8 	%rs1847, [_ZZ7DecryptILj32EEvPhmS0_S0_S0_E7keySmem+208];
	xor.b16  	%rs1848, %rs1834, %rs1847;
	xor.b16  	%rs1849, %rs1848, %rs1835;
	xor.b16  	%rs1850, %rs1849, %rs1837;
	xor.b16  	%rs1851, %rs1850, %rs1839;
	xor.b16  	%rs1852, %rs1851, %rs1840;
	xor.b16  	%rs1853, %rs1852, %rs1844;
	xor.b16  	%rs1854, %rs1853, %rs1845;
	ld.shared.u8 	%rs1855, [_ZZ7DecryptILj32EEvPhmS0_S0_S0_E7keySmem+209];
	xor.b16  	%rs1856, %rs1833, %rs1855;
	xor.b16  	%rs1857, %rs1856, %rs1836;
	xor.b16  	%rs1858, %rs1857, %rs1838;
	xor.b16  	%rs1859, %rs1858, %rs1839;
	xor.b16  	%rs1860, %rs1859, %rs1840;
	xor.b16  	%rs1861, %rs1860, %rs1843;
	xor.b16  	%rs1862, %rs1861, %rs1846;
	ld.shared.u8 	%rs1863, [_ZZ7DecryptILj32EEvPhmS0_S0_S0_E7keySmem+210];
	xor.b16  	%rs1864, %rs1832, %rs1863;
	xor.b16  	%rs1865, %rs1864, %rs1835;
	xor.b16  	%rs1866, %rs1865, %rs1837;
	xor.b16  	%rs1867, %rs1866, %rs1841;
	xor.b16  	%rs1868, %rs1867, %rs1842;
	xor.b16  	%rs1869, %rs1868, %rs1843;
	xor.b16  	%rs1870, %rs1869, %rs1846;
	ld.shared.u8 	%rs1871, [_ZZ7DecryptILj32EEvPhmS0_S0_S0_E7keySmem+211];
	xor.b16  	%rs1872, %rs1831, %rs1871;
	xor.b16  	%rs1873, %rs1872, %rs1836;
	xor.b16  	%rs1874, %rs1873, %rs1838;
	xor.b16  	%rs1875, %rs1874, %rs1841;
	xor.b16  	%rs1876, %rs1875, %rs1842;
	xor.b16  	%rs1877, %rs1876, %rs1844;
	xor.b16  	%rs1878, %rs1877, %rs1845;
	ld.shared.u8 	%rs1879, [_ZZ7DecryptILj32EEvPhmS0_S0_S0_E7keySmem+212];
	xor.b16  	%rs1880, %rs1831, %rs1879;
	xor.b16  	%rs1881, %rs1880, %rs1833;
	xor.b16  	%rs1882, %rs1881, %rs1836;
	xor.b16  	%rs1883, %rs1882, %rs1839;
	xor.b16  	%rs1884, %rs1883, %rs1842;
	xor.b16  	%rs1885, %rs1884, %rs1845;
	xor.b16  	%rs1886, %rs1885, %rs1846;
	ld.shared.u8 	%rs1887, [_ZZ7DecryptILj32EEvPhmS0_S0_S0_E7keySmem+213];
	xor.b16  	%rs1888, %rs1832, %rs1887;
	xor.b16  	%rs1889, %rs1888, %rs1834;
	xor.b16  	%rs1890, %rs1889, %rs1835;
	xor.b16  	%rs1891, %rs1890, %rs1840;
	xor.b16  	%rs1892, %rs1891, %rs1841;
	xor.b16  	%rs1893, %rs1892, %rs1845;
	xor.b16  	%rs1894, %rs1893, %rs1846;
	ld.shared.u8 	%rs1895, [_ZZ7DecryptILj32EEvPhmS0_S0_S0_E7keySmem+214];
	xor.b16  	%rs1896, %rs1831, %rs1895;
	xor.b16  	%rs1897, %rs1896, %rs1833;
	xor.b16  	%rs1898, %rs1897, %rs1838;
	xor.b16  	%rs1899, %rs1898, %rs1840;
	xor.b16  	%rs1900, %rs1899, %rs1841;
	xor.b16  	%rs1901, %rs1900, %rs1843;
	xor.b16  	%rs1902, %rs1901, %rs1844;
	ld.shared.u8 	%rs1903, [_ZZ7DecryptILj32EEvPhmS0_S0_S0_E7keySmem+215];
	xor.b16  	%rs1904, %rs1832, %rs1903;
	xor.b16  	%rs1905, %rs1904, %rs1834;
	xor.b16  	%rs1906, %rs1905, %rs1837;
	xor.b16  	%rs1907, %rs1906, %rs1839;
	xor.b16  	%rs1908, %rs1907, %rs1842;
	xor.b16  	%rs1909, %rs1908, %rs1843;
	xor.b16  	%rs1910, %rs1909, %rs1844;
	ld.shared.u8 	%rs1911, [_ZZ7DecryptILj32EEvPhmS0_S0_S0_E7keySmem+216];
	xor.b16  	%rs1912, %rs1831, %rs1911;
	xor.b16  	%rs1913, %rs1912, %rs1832;
	xor.b16  	%rs1914, %rs1913, %rs1835;
	xor.b16  	%rs1915, %rs1914, %rs1838;
	xor.b16  	%rs1916, %rs1915, %rs1841;
	xor.b16  	%rs1917, %rs1916, %rs1844;
	xor.b16  	%rs1918, %rs1917, %rs1846;
	ld.shared.u8 	%rs1919, [_ZZ7DecryptILj32EEvPhmS0_S0_S0_E7keySmem+217];
	xor.b16  	%rs1920, %rs1831, %rs1919;
	xor.b16  	%rs1921, %rs1920, %rs1832;
	xor.b16  	%rs1922, %rs1921, %rs1836;
	xor.b16  	%rs1923, %rs1922, %rs1837;
	xor.b16  	%rs1924, %rs1923, %rs1842;
	xor.b16  	%rs1925, %rs1924, %rs1843;
	xor.b16  	%rs1926, %rs1925, %rs1845;
	ld.shared.u8 	%rs1927, [_ZZ7DecryptILj32EEvPhmS0_S0_S0_E7keySmem+218];
	xor.b16  	%rs1928, %rs1833, %rs1927;
	xor.b16  	%rs1929, %rs1928, %rs1834;
	xor.b16  	%rs1930, %rs1929, %rs1836;
	xor.b16  	%rs1931, %rs1930, %rs1837;
	xor.b16  	%rs1932, %rs1931, %rs1839;
	xor.b16  	%rs1933, %rs1932, %rs1844;
	xor.b16  	%rs1934, %rs1933, %rs1846;
	ld.shared.u8 	%rs1935, [_ZZ7DecryptILj32EEvPhmS0_S0_S0_E7keySmem+219];
	xor.b16  	%rs1936, %rs1833, %rs1935;
	xor.b16  	%rs1937, %rs1936, %rs1834;
	xor.b16  	%rs1938, %rs1937, %rs1835;
	xor.b16  	%rs1939, %rs1938, %rs1838;
	xor.b16  	%rs1940, %rs1939, %rs1840;
	xor.b16  	%rs1941, %rs1940, %rs1843;
	xor.b16  	%rs1942, %rs1941, %rs1845;
	ld.shared.u8 	%rs1943, [_ZZ7DecryptILj32EEvPhmS0_S0_S0_E7keySmem+220];
	xor.b16  	%rs1944, %rs1832, %rs1943;
	xor.b16  	%rs1945, %rs1944, %rs1833;
	xor.b16  	%rs1946, %rs1945, %rs1837;
	xor.b16  	%rs1947, %rs1946, %rs1838;
	xor.b16  	%rs1948, %rs1947, %rs1840;
	xor.b16  	%rs1949, %rs1948, %rs1842;
	xor.b16  	%rs1950, %rs1949, %rs1843;
	ld.shared.u8 	%rs1951, [_ZZ7DecryptILj32EEvPhmS0_S0_S0_E7keySmem+221];
	xor.b16  	%rs1952, %rs1831, %rs1951;
	xor.b16  	%rs1953, %rs1952, %rs1834;
	xor.b16  	%rs1954, %rs1953, %rs1837;
	xor.b16  	%rs1955, %rs1954, %rs1838;
	xor.b16  	%rs1956, %rs1955, %rs1839;
	xor.b16  	%rs1957, %rs1956, %rs1841;
	xor.b16  	%rs1958, %rs1957, %rs1844;
	ld.shared.u8 	%rs1959, [_ZZ7DecryptILj32EEvPhmS0_S0_S0_E7keySmem+222];
	xor.b16  	%rs1960, %rs1831, %rs1959;
	xor.b16  	%rs1961, %rs1960, %rs1834;
	xor.b16  	%rs1962, %rs1961, %rs1835;
	xor.b16  	%rs1963, %rs1962, %rs1836;
	xor.b16  	%rs1964, %rs1963, %rs1840;
	xor.b16  	%rs1965, %rs1964, %rs1842;
	xor.b16  	%rs1966, %rs1965, %rs1845;
	ld.shared.u8 	%rs1967, [_ZZ7DecryptILj32EEvPhmS0_S0_S0_E7keySmem+223];
	xor.b16  	%rs1968, %rs1832, %rs1967;
	xor.b16  	%rs1969, %rs1968, %rs1833;
	xor.b16  	%rs1970, %rs1969, %rs1835;
	xor.b16  	%rs1971, %rs1970, %rs1836;
	xor.b16  	%rs1972, %rs1971, %rs1839;
	xor.b16  	%rs1973, %rs1972, %rs1841;
	xor.b16  	%rs1974, %rs1973, %rs1846;
	cvt.u32.u16 	%r650, %rs1854;
	and.b32  	%r651, %r650, 255;
	add.s32 	%r652, %r32, %r651;
	ld.shared.u8 	%rs1975, [%r652];
	cvt.u32.u16 	%r653, %rs1862;
	and.b32  	%r654, %r653, 255;
	add.s32 	%r655, %r36, %r654;
	ld.shared.u8 	%rs1976, [%r655];
	cvt.u32.u16 	%r656, %rs1870;
	and.b32  	%r657, %r656, 255;
	add.s32 	%r658, %r24, %r657;
	ld.shared.u8 	%rs1977, [%r658];
	cvt.u32.u16 	%r659, %rs1878;
	and.b32  	%r660, %r659, 255;
	add.s32 	%r661, %r28, %r660;
	ld.shared.u8 	%rs1978, [%r661];
	cvt.u32.u16 	%r662, %rs1886;
	and.b32  	%r663, %r662, 255;
	add.s32 	%r664, %r32, %r663;
	ld.shared.u8 	%rs1979, [%r664];
	cvt.u32.u16 	%r665, %rs1894;
	and.b32  	%r666, %r665, 255;
	add.s32 	%r667, %r36, %r666;
	ld.shared.u8 	%rs1980, [%r667];
	cvt.u32.u16 	%r668, %rs1902;
	and.b32  	%r669, %r668, 255;
	add.s32 	%r670, %r24, %r669;
	ld.shared.u8 	%rs1981, [%r670];
	cvt.u32.u16 	%r671, %rs1910;
	and.b32  	%r672, %r671, 255;
	add.s32 	%r673, %r28, %r672;
	ld.shared.u8 	%rs1982, [%r673];
	cvt.u32.u16 	%r674, %rs1918;
	and.b32  	%r675, %r674, 255;
	add.s32 	%r676, %r32, %r675;
	ld.shared.u8 	%rs1983, [%r676];
	cvt.u32.u16 	%r677, %rs1926;
	and.b32  	%r678, %r677, 255;
	add.s32 	%r679, %r36, %r678;
	ld.shared.u8 	%rs1984, [%r679];
	cvt.u32.u16 	%r680, %rs1934;
	and.b32  	%r681, %r680, 255;
	add.s32 	%r682, %r24, %r681;
	ld.shared.u8 	%rs1985, [%r682];
	cvt.u32.u16 	%r683, %rs1942;
	and.b32  	%r684, %r683, 255;
	add.s32 	%r685, %r28, %r684;
	ld.shared.u8 	%rs1986, [%r685];
	cvt.u32.u16 	%r686, %rs1950;
	and.b32  	%r687, %r686, 255;
	add.s32 	%r688, %r32, %r687;
	ld.shared.u8 	%rs1987, [%r688];
	cvt.u32.u16 	%r689, %rs1958;
	and.b32  	%r690, %r689, 255;
	add.s32 	%r691, %r36, %r690;
	ld.shared.u8 	%rs1988, [%r691];
	cvt.u32.u16 	%r692, %rs1966;
	and.b32  	%r693, %r692, 255;
	add.s32 	%r694, %r24, %r693;
	ld.shared.u8 	%rs1989, [%r694];
	cvt.u32.u16 	%r695, %rs1974;
	and.b32  	%r696, %r695, 255;
	add.s32 	%r697, %r28, %r696;
	ld.shared.u8 	%rs1990, [%r697];
	ld.shared.u8 	%rs1991, [_ZZ7DecryptILj32EEvPhmS0_S0_S0_E7keySmem+224];
	xor.b16  	%rs1992, %rs1978, %rs1991;
	xor.b16  	%rs1993, %rs1992, %rs1979;
	xor.b16  	%rs1994, %rs1993, %rs1981;
	xor.b16  	%rs1995, %rs1994, %rs1983;
	xor.b16  	%rs1996, %rs1995, %rs1984;
	xor.b16  	%rs1997, %rs1996, %rs1988;
	xor.b16  	%rs1998, %rs1997, %rs1989;
	ld.shared.u8 	%rs1999, [_ZZ7DecryptILj32EEvPhmS0_S0_S0_E7keySmem+225];
	xor.b16  	%rs2000, %rs1977, %rs1999;
	xor.b16  	%rs2001, %rs2000, %rs1980;
	xor.b16  	%rs2002, %rs2001, %rs1982;
	xor.b16  	%rs2003, %rs2002, %rs1983;
	xor.b16  	%rs2004, %rs2003, %rs1984;
	xor.b16  	%rs2005, %rs2004, %rs1987;
	xor.b16  	%rs2006, %rs2005, %rs1990;
	ld.shared.u8 	%rs2007, [_ZZ7DecryptILj32EEvPhmS0_S0_S0_E7keySmem+226];
	xor.b16  	%rs2008, %rs1976, %rs2007;
	xor.b16  	%rs2009, %rs2008, %rs1979;
	xor.b16  	%rs2010, %rs2009, %rs1981;
	xor.b16  	%rs2011, %rs2010, %rs1985;
	xor.b16  	%rs2012, %rs2011, %rs1986;
	xor.b16  	%rs2013, %rs2012, %rs1987;
	xor.b16  	%rs2014, %rs2013, %rs1990;
	ld.shared.u8 	%rs2015, [_ZZ7DecryptILj32EEvPhmS0_S0_S0_E7keySmem+227];
	xor.b16  	%rs2016, %rs1975, %rs2015;
	xor.b16  	%rs2017, %rs2016, %rs1980;
	xor.b16  	%rs2018, %rs2017, %rs1982;
	xor.b16  	%rs2019, %rs2018, %rs1985;
	xor.b16  	%rs2020, %rs2019, %rs1986;
	xor.b16  	%rs2021, %rs2020, %rs1988;
	xor.b16  	%rs2022, %rs2021, %rs1989;
	ld.shared.u8 	%rs2023, [_ZZ7DecryptILj32EEvPhmS0_S0_S0_E7keySmem+228];
	xor.b16  	%rs2024, %rs1975, %rs2023;
	xor.b16  	%rs2025, %rs2024, %rs1977;
	xor.b16  	%rs2026, %rs2025, %rs1980;
	xor.b16  	%rs2027, %rs2026, %rs1983;
	xor.b16  	%rs2028, %rs2027, %rs1986;
	xor.b16  	%rs2029, %rs2028, %rs1989;
	xor.b16  	%rs2030, %rs2029, %rs1990;
	ld.shared.u8 	%rs2031, [_ZZ7DecryptILj32EEvPhmS0_S0_S0_E7keySmem+229];
	xor.b16  	%rs2032, %rs1976, %rs2031;
	xor.b16  	%rs2033, %rs2032, %rs1978;
	xor.b16  	%rs2034, %rs2033, %rs1979;
	xor.b16  	%rs2035, %rs2034, %rs1984;
	xor.b16  	%rs2036, %rs2035, %rs1985;
	xor.b16  	%rs2037, %rs2036, %rs1989;
	xor.b16  	%rs2038, %rs2037, %rs1990;
	ld.shared.u8 	%rs2039, [_ZZ7DecryptILj32EEvPhmS0_S0_S0_E7keySmem+230];
	xor.b16  	%rs2040, %rs1975, %rs2039;
	xor.b16  	%rs2041, %rs2040, %rs1977;
	xor.b16  	%rs2042, %rs2041, %rs1982;
	xor.b16  	%rs2043, %rs2042, %rs1984;
	xor.b16  	%rs2044, %rs2043, %rs1985;
	xor.b16  	%rs2045, %rs2044, %rs1987;
	xor.b16  	%rs2046, %rs2045, %rs1988;
	ld.shared.u8 	%rs2047, [_ZZ7DecryptILj32EEvPhmS0_S0_S0_E7keySmem+231];
	xor.b16  	%rs2048, %rs1976, %rs2047;
	xor.b16  	%rs2049, %rs2048, %rs1978;
	xor.b16  	%rs2050, %rs2049, %rs1981;
	xor.b16  	%rs2051, %rs2050, %rs1983;
	xor.b16  	%rs2052, %rs2051, %rs1986;
	xor.b16  	%rs2053, %rs2052, %rs1987;
	xor.b16  	%rs2054, %rs2053, %rs1988;
	ld.shared.u8 	%rs2055, [_ZZ7DecryptILj32EEvPhmS0_S0_S0_E7keySmem+232];
	xor.b16  	%rs2056, %rs1975, %rs2055;
	xor.b16  	%rs2057, %rs2056, %rs1976;
	xor.b16  	%rs2058, %rs2057, %rs1979;
	xor.b16  	%rs2059, %rs2058, %rs1982;
	xor.b16  	%rs2060, %rs2059, %rs1985;
	xor.b16  	%rs2061, %rs2060, %rs1988;
	xor.b16  	%rs2062, %rs2061, %rs1990;
	ld.shared.u8 	%rs2063, [_ZZ7DecryptILj32EEvPhmS0_S0_S0_E7keySmem+233];
	xor.b16  	%rs2064, %rs1975, %rs2063;
	xor.b16  	%rs2065, %rs2064, %rs1976;
	xor.b16  	%rs2066, %rs2065, %rs1980;
	xor.b16  	%rs2067, %rs2066, %rs1981;
	xor.b16  	%rs2068, %rs2067, %rs1986;
	xor.b16  	%rs2069, %rs2068, %rs1987;
	xor.b16  	%rs2070, %rs2069, %rs1989;
	ld.shared.u8 	%rs2071, [_ZZ7DecryptILj32EEvPhmS0_S0_S0_E7keySmem+234];
	xor.b16  	%rs2072, %rs1977, %rs2071;
	xor.b16  	%rs2073, %rs2072, %rs1978;
	xor.b16  	%rs2074, %rs2073, %rs1980;
	xor.b16  	%rs2075, %rs2074, %rs1981;
	xor.b16  	%rs2076, %rs2075, %rs1983;
	xor.b16  	%rs2077, %rs2076, %rs1988;
	xor.b16  	%rs2078, %rs2077, %rs1990;
	ld.shared.u8 	%rs2079, [_ZZ7DecryptILj32EEvPhmS0_S0_S0_E7keySmem+235];
	xor.b16  	%rs2080, %rs1977, %rs2079;
	xor.b16  	%rs2081, %rs2080, %rs1978;
	xor.b16  	%rs2082, %rs2081, %rs1979;
	xor.b16  	%rs2083, %rs2082, %rs1982;
	xor.b16  	%rs2084, %rs2083, %rs1984;
	xor.b16  	%rs2085, %rs2084, %rs1987;
	xor.b16  	%rs2086, %rs2085, %rs1989;
	ld.shared.u8 	%rs2087, [_ZZ7DecryptILj32EEvPhmS0_S0_S0_E7keySmem+236];
	xor.b16  	%rs2088, %rs1976, %rs2087;
	xor.b16  	%rs2089, %rs2088, %rs1977;
	xor.b16  	%rs2090, %rs2089, %rs1981;
	xor.b16  	%rs2091, %rs2090, %rs1982;
	xor.b16  	%rs2092, %rs2091, %rs1984;
	xor.b16  	%rs2093, %rs2092, %rs1986;
	xor.b16  	%rs2094, %rs2093, %rs1987;
	ld.shared.u8 	%rs2095, [_ZZ7DecryptILj32EEvPhmS0_S0_S0_E7keySmem+237];
	xor.b16  	%rs2096, %rs1975, %rs2095;
	xor.b16  	%rs2097, %rs2096, %rs1978;
	xor.b16  	%rs2098, %rs2097, %rs1981;
	xor.b16  	%rs2099, %rs2098, %rs1982;
	xor.b16  	%rs2100, %rs2099, %rs1983;
	xor.b16  	%rs2101, %rs2100, %rs1985;
	xor.b16  	%rs2102, %rs2101, %rs1988;
	ld.shared.u8 	%rs2103, [_ZZ7DecryptILj32EEvPhmS0_S0_S0_E7keySmem+238];
	xor.b16  	%rs2104, %rs1975, %rs2103;
	xor.b16  	%rs2105, %rs2104, %rs1978;
	xor.b16  	%rs2106, %rs2105, %rs1979;
	xor.b16  	%rs2107, %rs2106, %rs1980;
	xor.b16  	%rs2108, %rs2107, %rs1984;
	xor.b16  	%rs2109, %rs2108, %rs1986;
	xor.b16  	%rs2110, %rs2109, %rs1989;
	ld.shared.u8 	%rs2111, [_ZZ7DecryptILj32EEvPhmS0_S0_S0_E7keySmem+239];
	xor.b16  	%rs2112, %rs1976, %rs2111;
	xor.b16  	%rs2113, %rs2112, %rs1977;
	xor.b16  	%rs2114, %rs2113, %rs1979;
	xor.b16  	%rs2115, %rs2114, %rs1980;
	xor.b16  	%rs2116, %rs2115, %rs1983;
	xor.b16  	%rs2117, %rs2116, %rs1985;
	xor.b16  	%rs2118, %rs2117, %rs1990;
	cvt.u32.u16 	%r698, %rs1998;
	and.b32  	%r699, %r698, 255;
	add.s32 	%r700, %r24, %r699;
	ld.shared.u8 	%rs2119, [%r700];
	cvt.u32.u16 	%r701, %rs2006;
	and.b32  	%r702, %r701, 255;
	add.s32 	%r703, %r28, %r702;
	ld.shared.u8 	%rs2120, [%r703];
	cvt.u32.u16 	%r704, %rs2014;
	and.b32  	%r705, %r704, 255;
	add.s32 	%r706, %r32, %r705;
	ld.shared.u8 	%rs2121, [%r706];
	cvt.u32.u16 	%r707, %rs2022;
	and.b32  	%r708, %r707, 255;
	add.s32 	%r709, %r36, %r708;
	ld.shared.u8 	%rs2122, [%r709];
	cvt.u32.u16 	%r710, %rs2030;
	and.b32  	%r711, %r710, 255;
	add.s32 	%r712, %r24, %r711;
	ld.shared.u8 	%rs2123, [%r712];
	cvt.u32.u16 	%r713, %rs2038;
	and.b32  	%r714, %r713, 255;
	add.s32 	%r715, %r28, %r714;
	ld.shared.u8 	%rs2124, [%r715];
	cvt.u32.u16 	%r716, %rs2046;
	and.b32  	%r717, %r716, 255;
	add.s32 	%r718, %r32, %r717;
	ld.shared.u8 	%rs2125, [%r718];
	cvt.u32.u16 	%r719, %rs2054;
	and.b32  	%r720, %r719, 255;
	add.s32 	%r721, %r36, %r720;
	ld.shared.u8 	%rs2126, [%r721];
	cvt.u32.u16 	%r722, %rs2062;
	and.b32  	%r723, %r722, 255;
	add.s32 	%r724, %r24, %r723;
	ld.shared.u8 	%rs2127, [%r724];
	cvt.u32.u16 	%r725, %rs2070;
	and.b32  	%r726, %r725, 255;
	add.s32 	%r727, %r28, %r726;
	ld.shared.u8 	%rs2128, [%r727];
	cvt.u32.u16 	%r728, %rs2078;
	and.b32  	%r729, %r728, 255;
	add.s32 	%r730, %r32, %r729;
	ld.shared.u8 	%rs2129, [%r730];
	cvt.u32.u16 	%r731, %rs2086;
	and.b32  	%r732, %r731, 255;
	add.s32 	%r733, %r36, %r732;
	ld.shared.u8 	%rs2130, [%r733];
	cvt.u32.u16 	%r734, %rs2094;
	and.b32  	%r735, %r734, 255;
	add.s32 	%r736, %r24, %r735;
	ld.shared.u8 	%rs2131, [%r736];
	cvt.u32.u16 	%r737, %rs2102;
	and.b32  	%r738, %r737, 255;
	add.s32 	%r739, %r28, %r738;
	ld.shared.u8 	%rs2132, [%r739];
	cvt.u32.u16 	%r740, %rs2110;
	and.b32  	%r741, %r740, 255;
	add.s32 	%r742, %r32, %r741;
	ld.shared.u8 	%rs2133, [%r742];
	cvt.u32.u16 	%r743, %rs2118;
	and.b32  	%r744, %r743, 255;
	add.s32 	%r745, %r36, %r744;
	ld.shared.u8 	%rs2134, [%r745];
	ld.shared.u8 	%rs2135, [_ZZ7DecryptILj32EEvPhmS0_S0_S0_E7keySmem+240];
	xor.b16  	%rs2136, %rs2122, %rs2135;
	xor.b16  	%rs2137, %rs2136, %rs2123;
	xor.b16  	%rs2138, %rs2137, %rs2125;
	xor.b16  	%rs2139, %rs2138, %rs2127;
	xor.b16  	%rs2140, %rs2139, %rs2128;
	xor.b16  	%rs2141, %rs2140, %rs2132;
	xor.b16  	%rs2142, %rs2141, %rs2133;
	ld.shared.u8 	%rs2143, [_ZZ7DecryptILj32EEvPhmS0_S0_S0_E7keySmem+241];
	xor.b16  	%rs2144, %rs2121, %rs2143;
	xor.b16  	%rs2145, %rs2144, %rs2124;
	xor.b16  	%rs2146, %rs2145, %rs2126;
	xor.b16  	%rs2147, %rs2146, %rs2127;
	xor.b16  	%rs2148, %rs2147, %rs2128;
	xor.b16  	%rs2149, %rs2148, %rs2131;
	xor.b16  	%rs2150, %rs2149, %rs2134;
	ld.shared.u8 	%rs2151, [_ZZ7DecryptILj32EEvPhmS0_S0_S0_E7keySmem+242];
	xor.b16  	%rs2152, %rs2120, %rs2151;
	xor.b16  	%rs2153, %rs2152, %rs2123;
	xor.b16  	%rs2154, %rs2153, %rs2125;
	xor.b16  	%rs2155, %rs2154, %rs2129;
	xor.b16  	%rs2156, %rs2155, %rs2130;
	xor.b16  	%rs2157, %rs2156, %rs2131;
	xor.b16  	%rs2158, %rs2157, %rs2134;
	ld.shared.u8 	%rs2159, [_ZZ7DecryptILj32EEvPhmS0_S0_S0_E7keySmem+243];
	xor.b16  	%rs2160, %rs2119, %rs2159;
	xor.b16  	%rs2161, %rs2160, %rs2124;
	xor.b16  	%rs2162, %rs2161, %rs2126;
	xor.b16  	%rs2163, %rs2162, %rs2129;
	xor.b16  	%rs2164, %rs2163, %rs2130;
	xor.b16  	%rs2165, %rs2164, %rs2132;
	xor.b16  	%rs2166, %rs2165, %rs2133;
	ld.shared.u8 	%rs2167, [_ZZ7DecryptILj32EEvPhmS0_S0_S0_E7keySmem+244];
	xor.b16  	%rs2168, %rs2119, %rs2167;
	xor.b16  	%rs2169, %rs2168, %rs2121;
	xor.b16  	%rs2170, %rs2169, %rs2124;
	xor.b16  	%rs2171, %rs2170, %rs2127;
	xor.b16  	%rs2172, %rs2171, %rs2130;
	xor.b16  	%rs2173, %rs2172, %rs2133;
	xor.b16  	%rs2174, %rs2173, %rs2134;
	ld.shared.u8 	%rs2175, [_ZZ7DecryptILj32EEvPhmS0_S0_S0_E7keySmem+245];
	xor.b16  	%rs2176, %rs2120, %rs2175;
	xor.b16  	%rs2177, %rs2176, %rs2122;
	xor.b16  	%rs2178, %rs2177, %rs2123;
	xor.b16  	%rs2179, %rs2178, %rs2128;
	xor.b16  	%rs2180, %rs2179, %rs2129;
	xor.b16  	%rs2181, %rs2180, %rs2133;
	xor.b16  	%rs2182, %rs2181, %rs2134;
	ld.shared.u8 	%rs2183, [_ZZ7DecryptILj32EEvPhmS0_S0_S0_E7keySmem+246];
	xor.b16  	%rs2184, %rs2119, %rs2183;
	xor.b16  	%rs2185, %rs2184, %rs2121;
	xor.b16  	%rs2186, %rs2185, %rs2126;
	xor.b16  	%rs2187, %rs2186, %rs2128;
	xor.b16  	%rs2188, %rs2187, %rs2129;
	xor.b16  	%rs2189, %rs2188, %rs2131;
	xor.b16  	%rs2190, %rs2189, %rs2132;
	ld.shared.u8 	%rs2191, [_ZZ7DecryptILj32EEvPhmS0_S0_S0_E7keySmem+247];
	xor.b16  	%rs2192, %rs2120, %rs2191;
	xor.b16  	%rs2193, %rs2192, %rs2122;
	xor.b16  	%rs2194, %rs2193, %rs2125;
	xor.b16  	%rs2195, %rs2194, %rs2127;
	xor.b16  	%rs2196, %rs2195, %rs2130;
	xor.b16  	%rs2197, %rs2196, %rs2131;
	xor.b16  	%rs2198, %rs2197, %rs2132;
	ld.shared.u8 	%rs2199, [_ZZ7DecryptILj32EEvPhmS0_S0_S0_E7keySmem+248];
	xor.b16  	%rs2200, %rs2119, %rs2199;
	xor.b16  	%rs2201, %rs2200, %rs2120;
	xor.b16  	%rs2202, %rs2201, %rs2123;
	xor.b16  	%rs2203, %rs2202, %rs2126;
	xor.b16  	%rs2204, %rs2203, %rs2129;
	xor.b16  	%rs2205, %rs2204, %rs2132;
	xor.b16  	%rs2206, %rs2205, %rs2134;
	ld.shared.u8 	%rs2207, [_ZZ7DecryptILj32EEvPhmS0_S0_S0_E7keySmem+249];
	xor.b16  	%rs2208, %rs2119, %rs2207;
	xor.b16  	%rs2209, %rs2208, %rs2120;
	xor.b16  	%rs2210, %rs2209, %rs2124;
	xor.b16  	%rs2211, %rs2210, %rs2125;
	xor.b16  	%rs2212, %rs2211, %rs2130;
	xor.b16  	%rs2213, %rs2212, %rs2131;
	xor.b16  	%rs2214, %rs2213, %rs2133;
	ld.shared.u8 	%rs2215, [_ZZ7DecryptILj32EEvPhmS0_S0_S0_E7keySmem+250];
	xor.b16  	%rs2216, %rs2121, %rs2215;
	xor.b16  	%rs2217, %rs2216, %rs2122;
	xor.b16  	%rs2218, %rs2217, %rs2124;
	xor.b16  	%rs2219, %rs2218, %rs2125;
	xor.b16  	%rs2220, %rs2219, %rs2127;
	xor.b16  	%rs2221, %rs2220, %rs2132;
	xor.b16  	%rs2222, %rs2221, %rs2134;
	ld.shared.u8 	%rs2223, [_ZZ7DecryptILj32EEvPhmS0_S0_S0_E7keySmem+251];
	xor.b16  	%rs2224, %rs2121, %rs2223;
	xor.b16  	%rs2225, %rs2224, %rs2122;
	xor.b16  	%rs2226, %rs2225, %rs2123;
	xor.b16  	%rs2227, %rs2226, %rs2126;
	xor.b16  	%rs2228, %rs2227, %rs2128;
	xor.b16  	%rs2229, %rs2228, %rs2131;
	xor.b16  	%rs2230, %rs2229, %rs2133;
	ld.shared.u8 	%rs2231, [_ZZ7DecryptILj32EEvPhmS0_S0_S0_E7keySmem+252];
	xor.b16  	%rs2232, %rs2120, %rs2231;
	xor.b16  	%rs2233, %rs2232, %rs2121;
	xor.b16  	%rs2234, %rs2233, %rs2125;
	xor.b16  	%rs2235, %rs2234, %rs2126;
	xor.b16  	%rs2236, %rs2235, %rs2128;
	xor.b16  	%rs2237, %rs2236, %rs2130;
	xor.b16  	%rs2238, %rs2237, %rs2131;
	ld.shared.u8 	%rs2239, [_ZZ7DecryptILj32EEvPhmS0_S0_S0_E7keySmem+253];
	xor.b16  	%rs2240, %rs2119, %rs2239;
	xor.b16  	%rs2241, %rs2240, %rs2122;
	xor.b16  	%rs2242, %rs2241, %rs2125;
	xor.b16  	%rs2243, %rs2242, %rs2126;
	xor.b16  	%rs2244, %rs2243, %rs2127;
	xor.b16  	%rs2245, %rs2244, %rs2129;
	xor.b16  	%rs2246, %rs2245, %rs2132;
	ld.shared.u8 	%rs2247, [_ZZ7DecryptILj32EEvPhmS0_S0_S0_E7keySmem+254];
	xor.b16  	%rs2248, %rs2119, %rs2247;
	xor.b16  	%rs2249, %rs2248, %rs2122;
	xor.b16  	%rs2250, %rs2249, %rs2123;
	xor.b16  	%rs2251, %rs2250, %rs2124;
	xor.b16  	%rs2252, %rs2251, %rs2128;
	xor.b16  	%rs2253, %rs2252, %rs2130;
	xor.b16  	%rs2254, %rs2253, %rs2133;
	ld.shared.u8 	%rs2255, [_ZZ7DecryptILj32EEvPhmS0_S0_S0_E7keySmem+255];
	xor.b16  	%rs2256, %rs2120, %rs2255;
	xor.b16  	%rs2257, %rs2256, %rs2121;
	xor.b16  	%rs2258, %rs2257, %rs2123;
	xor.b16  	%rs2259, %rs2258, %rs2124;
	xor.b16  	%rs2260, %rs2259, %rs2127;
	xor.b16  	%rs2261, %rs2260, %rs2129;
	xor.b16  	%rs2262, %rs2261, %rs2134;
	cvt.u32.u16 	%r746, %rs2142;
	and.b32  	%r747, %r746, 255;
	add.s32 	%r748, %r32, %r747;
	ld.shared.u8 	%rs2263, [%r748];
	cvt.u32.u16 	%r749, %rs2150;
	and.b32  	%r750, %r749, 255;
	add.s32 	%r751, %r36, %r750;
	ld.shared.u8 	%rs2264, [%r751];
	cvt.u32.u16 	%r752, %rs2158;
	and.b32  	%r753, %r752, 255;
	add.s32 	%r754, %r24, %r753;
	ld.shared.u8 	%rs2265, [%r754];
	cvt.u32.u16 	%r755, %rs2166;
	and.b32  	%r756, %r755, 255;
	add.s32 	%r757, %r28, %r756;
	ld.shared.u8 	%rs2266, [%r757];
	cvt.u32.u16 	%r758, %rs2174;
	and.b32  	%r759, %r758, 255;
	add.s32 	%r760, %r32, %r759;
	ld.shared.u8 	%rs2267, [%r760];
	cvt.u32.u16 	%r761, %rs2182;
	and.b32  	%r762, %r761, 255;
	add.s32 	%r763, %r36, %r762;
	ld.shared.u8 	%rs2268, [%r763];
	cvt.u32.u16 	%r764, %rs2190;
	and.b32  	%r765, %r764, 255;
	add.s32 	%r766, %r24, %r765;
	ld.shared.u8 	%rs2269, [%r766];
	cvt.u32.u16 	%r767, %rs2198;
	and.b32  	%r768, %r767, 255;
	add.s32 	%r769, %r28, %r768;
	ld.shared.u8 	%rs2270, [%r769];
	cvt.u32.u16 	%r770, %rs2206;
	and.b32  	%r771, %r770, 255;
	add.s32 	%r772, %r32, %r771;
	ld.shared.u8 	%rs2271, [%r772];
	cvt.u32.u16 	%r773, %rs2214;
	and.b32  	%r774, %r773, 255;
	add.s32 	%r775, %r36, %r774;
	ld.shared.u8 	%rs2272, [%r775];
	cvt.u32.u16 	%r776, %rs2222;
	and.b32  	%r777, %r776, 255;
	add.s32 	%r778, %r24, %r777;
	ld.shared.u8 	%rs2273, [%r778];
	cvt.u32.u16 	%r779, %rs2230;
	and.b32  	%r780, %r779, 255;
	add.s32 	%r781, %r28, %r780;
	ld.shared.u8 	%rs2274, [%r781];
	cvt.u32.u16 	%r782, %rs2238;
	and.b32  	%r783, %r782, 255;
	add.s32 	%r784, %r32, %r783;
	ld.shared.u8 	%rs2275, [%r784];
	cvt.u32.u16 	%r785, %rs2246;
	and.b32  	%r786, %r785, 255;
	add.s32 	%r787, %r36, %r786;
	ld.shared.u8 	%rs2276, [%r787];
	cvt.u32.u16 	%r788, %rs2254;
	and.b32  	%r789, %r788, 255;
	add.s32 	%r790, %r24, %r789;
	ld.shared.u8 	%rs2277, [%r790];
	cvt.u32.u16 	%r791, %rs2262;
	and.b32  	%r792, %r791, 255;
	add.s32 	%r793, %r28, %r792;
	ld.shared.u8 	%rs2278, [%r793];
	ld.shared.u8 	%rs2279, [_ZZ7DecryptILj32EEvPhmS0_S0_S0_E7keySmem+256];
	xor.b16  	%rs2280, %rs2279, %rs2263;
	ld.shared.u8 	%rs2281, [_ZZ7DecryptILj32EEvPhmS0_S0_S0_E7keySmem+257];
	xor.b16  	%rs2282, %rs2281, %rs2264;
	ld.shared.u8 	%rs2283, [_ZZ7DecryptILj32EEvPhmS0_S0_S0_E7keySmem+258];
	xor.b16  	%rs2284, %rs2283, %rs2265;
	ld.shared.u8 	%rs2285, [_ZZ7DecryptILj32EEvPhmS0_S0_S0_E7keySmem+259];
	xor.b16  	%rs2286, %rs2285, %rs2266;
	ld.shared.u8 	%rs2287, [_ZZ7DecryptILj32EEvPhmS0_S0_S0_E7keySmem+260];
	xor.b16  	%rs2288, %rs2287, %rs2267;
	ld.shared.u8 	%rs2289, [_ZZ7DecryptILj32EEvPhmS0_S0_S0_E7keySmem+261];
	xor.b16  	%rs2290, %rs2289, %rs2268;
	ld.shared.u8 	%rs2291, [_ZZ7DecryptILj32EEvPhmS0_S0_S0_E7keySmem+262];
	xor.b16  	%rs2292, %rs2291, %rs2269;
	ld.shared.u8 	%rs2293, [_ZZ7DecryptILj32EEvPhmS0_S0_S0_E7keySmem+263];
	xor.b16  	%rs2294, %rs2293, %rs2270;
	ld.shared.u8 	%rs2295, [_ZZ7DecryptILj32EEvPhmS0_S0_S0_E7keySmem+264];
	xor.b16  	%rs2296, %rs2295, %rs2271;
	ld.shared.u8 	%rs2297, [_ZZ7DecryptILj32EEvPhmS0_S0_S0_E7keySmem+265];
	xor.b16  	%rs2298, %rs2297, %rs2272;
	ld.shared.u8 	%rs2299, [_ZZ7DecryptILj32EEvPhmS0_S0_S0_E7keySmem+266];
	xor.b16  	%rs2300, %rs2299, %rs2273;
	ld.shared.u8 	%rs2301, [_ZZ7DecryptILj32EEvPhmS0_S0_S0_E7keySmem+267];
	xor.b16  	%rs2302, %rs2301, %rs2274;
	ld.shared.u8 	%rs2303, [_ZZ7DecryptILj32EEvPhmS0_S0_S0_E7keySmem+268];
	xor.b16  	%rs2304, %rs2303, %rs2275;
	ld.shared.u8 	%rs2305, [_ZZ7DecryptILj32EEvPhmS0_S0_S0_E7keySmem+269];
	xor.b16  	%rs2306, %rs2305, %rs2276;
	ld.shared.u8 	%rs2307, [_ZZ7DecryptILj32EEvPhmS0_S0_S0_E7keySmem+270];
	xor.b16  	%rs2308, %rs2307, %rs2277;
	ld.shared.u8 	%rs2309, [_ZZ7DecryptILj32EEvPhmS0_S0_S0_E7keySmem+271];
	xor.b16  	%rs2310, %rs2309, %rs2278;
	xor.b16  	%rs2311, %rs2327, %rs2280;
	xor.b16  	%rs2312, %rs2328, %rs2282;
	xor.b16  	%rs2313, %rs2329, %rs2284;
	xor.b16  	%rs2314, %rs2330, %rs2286;
	xor.b16  	%rs2315, %rs2331, %rs2288;
	xor.b16  	%rs2316, %rs2332, %rs2290;
	xor.b16  	%rs2317, %rs2333, %rs2292;
	xor.b16  	%rs2318, %rs2334, %rs2294;
	xor.b16  	%rs2319, %rs2335, %rs2296;
	xor.b16  	%rs2320, %rs2336, %rs2298;
	xor.b16  	%rs2321, %rs2337, %rs2300;
	xor.b16  	%rs2322, %rs2338, %rs2302;
	xor.b16  	%rs2323, %rs2339, %rs2304;
	xor.b16  	%rs2324, %rs2340, %rs2306;
	xor.b16  	%rs2325, %rs2341, %rs2308;
	xor.b16  	%rs2326, %rs2342, %rs2310;
	st.global.u8 	[%rd17], %rs2311;
	st.global.u8 	[%rd17+1], %rs2312;
	st.global.u8 	[%rd17+2], %rs2313;
	st.global.u8 	[%rd17+3], %rs2314;
	st.global.u8 	[%rd17+4], %rs2315;
	st.global.u8 	[%rd17+5], %rs2316;
	st.global.u8 	[%rd17+6], %rs2317;
	st.global.u8 	[%rd17+7], %rs2318;
	st.global.u8 	[%rd17+8], %rs2319;
	st.global.u8 	[%rd17+9], %rs2320;
	st.global.u8 	[%rd17+10], %rs2321;
	st.global.u8 	[%rd17+11], %rs2322;
	st.global.u8 	[%rd17+12], %rs2323;
	st.global.u8 	[%rd17+13], %rs2324;
	st.global.u8 	[%rd17+14], %rs2325;
	st.global.u8 	[%rd17+15], %rs2326;
	ret;

}


// ===== COMPILED SASS (sm_100) =====

	.target	sm_100

	.elftype	@"ET_EXEC"


//--------------------- .note.nv.tkinfo           --------------------------
	.section	.note.nv.tkinfo,"",@"SHT_NOTE"
	.sectionflags	@"SHF_NOTE_NV_TKINFO"
	.tkinfo
        /*0018*/ 	.word	0x00000002
        /*0030*/ 	.string	""
        /*0030*/ 	.string	"ptxas"
        /*0030*/ 	.string	"Cuda compilation tools, release 13.0, V13.0.88"
        /*0030*/ 	.string	"Build cuda_13.0.r13.0/compiler.36424714_0"
        /*0030*/ 	.string	"-arch sm_100 -m 64 "



//--------------------- .note.nv.cuinfo           --------------------------
	.section	.note.nv.cuinfo,"",@"SHT_NOTE"
	.sectionflags	@"SHF_NOTE_NV_CUINFO"
        /*0018*/ 	.short	0x0002
        /*001a*/ 	.short	0x0064
        /*001c*/ 	.short	0x0082
	.zero		2


//--------------------- .nv.info                  --------------------------
	.section	.nv.info,"",@"SHT_CUDA_INFO"
	.align	4


	//----- nvinfo : EIATTR_REGCOUNT
	.align		4
        /*0000*/ 	.byte	0x04, 0x2f
        /*0002*/ 	.short	(.L_1 - .L_0)
	.align		4
.L_0:
        /*0004*/ 	.word	index@(_Z7DecryptILj32EEvPhmS0_S0_S0_)
        /*0008*/ 	.word	0x00000038


	//----- nvinfo : EIATTR_FRAME_SIZE
	.align		4
.L_1:
        /*000c*/ 	.byte	0x04, 0x11
        /*000e*/ 	.short	(.L_3 - .L_2)
	.align		4
.L_2:
        /*0010*/ 	.word	index@(_Z7DecryptILj32EEvPhmS0_S0_S0_)
        /*0014*/ 	.word	0x00000000


	//----- nvinfo : EIATTR_MIN_STACK_SIZE
	.align		4
.L_3:
        /*0018*/ 	.byte	0x04, 0x12
        /*001a*/ 	.short	(.L_5 - .L_4)
	.align		4
.L_4:
        /*001c*/ 	.word	index@(_Z7DecryptILj32EEvPhmS0_S0_S0_)
        /*0020*/ 	.word	0x00000000
.L_5:


//--------------------- .nv.compat                --------------------------
	.section	.nv.compat,"",@"SHT_CUDA_COMPAT_INFO"
	.align	4
        /*0000*/ 	.byte	0x02, 0x09, 0x00, 0x00, 0x02, 0x02, 0x01, 0x00, 0x02, 0x05, 0x05, 0x00, 0x03, 0x07, 0x01, 0x01
        /*0010*/ 	.byte	0x02, 0x03, 0x00, 0x00, 0x02, 0x06, 0x01, 0x00, 0x04, 0x0b, 0x08, 0x00, 0x09, 0x00, 0x00, 0x00
        /*0020*/ 	.byte	0x00, 0x00, 0x00, 0x00


//--------------------- .nv.info._Z7DecryptILj32EEvPhmS0_S0_S0_ --------------------------
	.section	.nv.info._Z7DecryptILj32EEvPhmS0_S0_S0_,"",@"SHT_CUDA_INFO"
	.sectionflags	@""
	.align	4


	//----- nvinfo : EIATTR_CUDA_API_VERSION
	.align		4
        /*0000*/ 	.byte	0x04, 0x37
        /*0002*/ 	.short	(.L_7 - .L_6)
.L_6:
        /*0004*/ 	.word	0x00000082


	//----- nvinfo : EIATTR_KPARAM_INFO
	.align		4
.L_7:
        /*0008*/ 	.byte	0x04, 0x17
        /*000a*/ 	.short	(.L_9 - .L_8)
.L_8:
        /*000c*/ 	.word	0x00000000
        /*0010*/ 	.short	0x0004
        /*0012*/ 	.short	0x0020
        /*0014*/ 	.byte	0x00, 0xf5, 0x21, 0x00


	//----- nvinfo : EIATTR_KPARAM_INFO
	.align		4
.L_9:
        /*0018*/ 	.byte	0x04, 0x17
        /*001a*/ 	.short	(.L_11 - .L_10)
.L_10:
        /*001c*/ 	.word	0x00000000
        /*0020*/ 	.short	0x0003
        /*0022*/ 	.short	0x0018
        /*0024*/ 	.byte	0x00, 0xf5, 0x21, 0x00


	//----- nvinfo : EIATTR_KPARAM_INFO
	.align		4
.L_11:
        /*0028*/ 	.byte	0x04, 0x17
        /*002a*/ 	.short	(.L_13 - .L_12)
.L_12:
        /*002c*/ 	.word	0x00000000
        /*0030*/ 	.short	0x0002
        /*0032*/ 	.short	0x0010
        /*0034*/ 	.byte	0x00, 0xf5, 0x21, 0x00


	//----- nvinfo : EIATTR_KPARAM_INFO
	.align		4
.L_13:
        /*0038*/ 	.byte	0x04, 0x17
        /*003a*/ 	.short	(.L_15 - .L_14)
.L_14:
        /*003c*/ 	.word	0x00000000
        /*0040*/ 	.short	0x0001
        /*0042*/ 	.short	0x0008
        /*0044*/ 	.byte	0x00, 0xf0, 0x21, 0x00


	//----- nvinfo : EIATTR_KPARAM_INFO
	.align		4
.L_15:
        /*0048*/ 	.byte	0x04, 0x17
        /*004a*/ 	.short	(.L_17 - .L_16)
.L_16:
        /*004c*/ 	.word	0x00000000
        /*0050*/ 	.short	0x0000
        /*0052*/ 	.short	0x0000
        /*0054*/ 	.byte	0x00, 0xf5, 0x21, 0x00


	//----- nvinfo : EIATTR_SPARSE_MMA_MASK
	.align		4
.L_17:
        /*0058*/ 	.byte	0x03, 0x50
        /*005a*/ 	.short	0x0000


	//----- nvinfo : EIATTR_MAXREG_COUNT
	.align		4
        /*005c*/ 	.byte	0x03, 0x1b
        /*005e*/ 	.short	0x00ff


	//----- nvinfo : EIATTR_NUM_BARRIERS
	.align		4
        /*0060*/ 	.byte	0x02, 0x4c
        /*0062*/ 	.byte	0x01
	.zero		1


	//----- nvinfo : EIATTR_MERCURY_ISA_VERSION
	.align		4
        /*0064*/ 	.byte	0x03, 0x5f
        /*0066*/ 	.short	0x0101


	//----- nvinfo : EIATTR_VRC_CTA_INIT_COUNT
	.align		4
        /*0068*/ 	.byte	0x02, 0x4a
	.zero		1
	.zero		1


	//----- nvinfo : EIATTR_EXIT_INSTR_OFFSETS
	.align		4
        /*006c*/ 	.byte	0x04, 0x1c
        /*006e*/ 	.short	(.L_19 - .L_18)


	//   ....[0]....
.L_18:
        /*0070*/ 	.word	0x00006670


	//----- nvinfo : EIATTR_CRS_STACK_SIZE
	.align		4
.L_19:
        /*0074*/ 	.byte	0x04, 0x1e
        /*0076*/ 	.short	(.L_21 - .L_20)
.L_20:
        /*0078*/ 	.word	0x00000000


	//----- nvinfo : EIATTR_CBANK_PARAM_SIZE
	.align		4
.L_21:
        /*007c*/ 	.byte	0x03, 0x19
        /*007e*/ 	.short	0x0028


	//----- nvinfo : EIATTR_PARAM_CBANK
	.align		4
        /*0080*/ 	.byte	0x04, 0x0a
        /*0082*/ 	.short	(.L_23 - .L_22)
	.align		4
.L_22:
        /*0084*/ 	.word	index@(.nv.constant0._Z7DecryptILj32EEvPhmS0_S0_S0_)
        /*0088*/ 	.short	0x0380
        /*008a*/ 	.short	0x0028


	//----- nvinfo : EIATTR_SW_WAR
	.align		4
.L_23:
        /*008c*/ 	.byte	0x04, 0x36
        /*008e*/ 	.short	(.L_25 - .L_24)
.L_24:
        /*0090*/ 	.word	0x00000008
.L_25:


//--------------------- .nv.callgraph             --------------------------
	.section	.nv.callgraph,"",@"SHT_CUDA_CALLGRAPH"
	.align	4
	.sectionentsize	8
	.align		4
        /*0000*/ 	.word	0x00000000
	.align		4
        /*0004*/ 	.word	0xffffffff
	.align		4
        /*0008*/ 	.word	0x00000000
	.align		4
        /*000c*/ 	.word	0xfffffffe
	.align		4
        /*0010*/ 	.word	0x00000000
	.align		4
        /*0014*/ 	.word	0xfffffffd
	.align		4
        /*0018*/ 	.word	0x00000000
	.align		4
        /*001c*/ 	.word	0xfffffffc


//--------------------- .text._Z7DecryptILj32EEvPhmS0_S0_S0_ --------------------------
	.section	.text._Z7DecryptILj32EEvPhmS0_S0_S0_,"ax",@progbits
	.align	128
        .global         _Z7DecryptILj32EEvPhmS0_S0_S0_
        .type           _Z7DecryptILj32EEvPhmS0_S0_S0_,@function
        .size           _Z7DecryptILj32EEvPhmS0_S0_S0_,(.L_x_3 - _Z7DecryptILj32EEvPhmS0_S0_S0_)
        .other          _Z7DecryptILj32EEvPhmS0_S0_S0_,@"STO_CUDA_ENTRY STV_DEFAULT"
_Z7DecryptILj32EEvPhmS0_S0_S0_:
.text._Z7DecryptILj32EEvPhmS0_S0_S0_:
[----:B------:R-:W-:Y:S01]  /*0000*/  LDC R1, c[0x0][0x37c] ;  /* 0x0000df00ff017b82 */ /* 0x000fe20000000800 */
[----:B------:R-:W0:Y:S01]  /*0010*/  S2R R9, SR_TID.X ;  /* 0x0000000000097919 */ /* 0x000e220000002100 */
[----:B------:R-:W1:Y:S01]  /*0020*/  LDCU.64 UR4, c[0x0][0x390] ;  /* 0x00007200ff0477ac */ /* 0x000e620008000a00 */
[----:B------:R-:W2:Y:S01]  /*0030*/  LDCU.64 UR6, c[0x0][0x398] ;  /* 0x00007300ff0677ac */ /* 0x000ea20008000a00 */
[----:B------:R-:W3:Y:S01]  /*0040*/  LDCU.64 UR10, c[0x0][0x358] ;  /* 0x00006b00ff0a77ac */ /* 0x000ee20008000a00 */
[C---:B0-----:R-:W-:Y:S02]  /*0050*/  ISETP.GT.U32.AND P0, PT, R9.reuse, 0xf, PT ;  /* 0x0000000f0900780c */ /* 0x041fe40003f04070 */
[C---:B-1----:R-:W-:Y:S02]  /*0060*/  IADD3 R2, P1, PT, R9.reuse, UR4, RZ ;  /* 0x0000000409027c10 */ /* 0x042fe4000ff3e0ff */
[----:B--2---:R-:W-:-:S03]  /*0070*/  IADD3 R4, P2, PT, R9, UR6, RZ ;  /* 0x0000000609047c10 */ /* 0x004fc6000ff5e0ff */
[----:B------:R-:W-:Y:S02]  /*0080*/  IMAD.X R3, RZ, RZ, UR5, P1 ;  /* 0x00000005ff037e24 */ /* 0x000fe400088e06ff */
[----:B------:R-:W-:-:S03]  /*0090*/  IMAD.X R5, RZ, RZ, UR7, P2 ;  /* 0x00000007ff057e24 */ /* 0x000fc600090e06ff */
[----:B---3--:R-:W2:Y:S04]  /*00a0*/  LDG.E.U8 R10, desc[UR10][R2.64] ;  /* 0x0000000a020a7981 */ /* 0x008ea8000c1e1100 */
[----:B------:R-:W3:Y:S04]  /*00b0*/  @!P0 LDG.E.U8 R12, desc[UR10][R2.64+0x100] ;  /* 0x0001000a020c8981 */ /* 0x000ee8000c1e1100 */
[----:B------:R-:W4:Y:S04]  /*00c0*/  LDG.E.U8 R14, desc[UR10][R4.64] ;  /* 0x0000000a040e7981 */ /* 0x000f28000c1e1100 */
[----:B------:R-:W4:Y:S04]  /*00d0*/  LDG.E.U8 R16, desc[UR10][R4.64+0x100] ;  /* 0x0001000a04107981 */ /* 0x000f28000c1e1100 */
[----:B------:R-:W4:Y:S01]  /*00e0*/  LDG.E.U8 R18, desc[UR10][R4.64+0x200] ;  /* 0x0002000a04127981 */ /* 0x000f22000c1e1100 */
[----:B------:R-:W0:Y:S08]  /*00f0*/  S2UR UR12, SR_CTAID.X ;  /* 0x00000000000c79c3 */ /* 0x000e300000002500 */
[----:B------:R-:W0:Y:S08]  /*0100*/  LDC R8, c[0x0][0x360] ;  /* 0x0000d800ff087b82 */ /* 0x000e300000000800 */
[----:B------:R-:W1:Y:S01]  /*0110*/  S2UR UR8, SR_CgaCtaId ;  /* 0x00000000000879c3 */ /* 0x000e620000008800 */
[----:B------:R-:W-:Y:S01]  /*0120*/  UMOV UR4, 0x400 ;  /* 0x0000040000047882 */ /* 0x000fe20000000000 */
[----:B------:R0:W5:Y:S01]  /*0130*/  LDG.E.U8 R30, desc[UR10][R4.64+0x300] ;  /* 0x0003000a041e7981 */ /* 0x000162000c1e1100 */
[----:B------:R-:W-:-:S02]  /*0140*/  UIADD3 UR5, UPT, UPT, UR4, 0x110, URZ ;  /* 0x0000011004057890 */ /* 0x000fc4000fffe0ff */
[----:B------:R-:W-:Y:S02]  /*0150*/  UIADD3 UR6, UPT, UPT, UR4, 0x210, URZ ;  /* 0x0000021004067890 */ /* 0x000fe4000fffe0ff */
[----:B------:R-:W-:Y:S01]  /*0160*/  UIADD3 UR7, UPT, UPT, UR4, 0x310, URZ ;  /* 0x0000031004077890 */ /* 0x000fe2000fffe0ff */
[----:B------:R-:W2:Y:S01]  /*0170*/  LDC R32, c[0x0][0x360] ;  /* 0x0000d800ff207b82 */ /* 0x000ea20000000800 */
[----:B0-----:R-:W-:-:S05]  /*0180*/  IMAD R8, R8, UR12, R9 ;  /* 0x0000000c08087c24 */ /* 0x001fca000f8e0209 */
[----:B------:R-:W-:Y:S01]  /*0190*/  ISETP.NE.AND P1, PT, R8, RZ, PT ;  /* 0x000000ff0800720c */ /* 0x000fe20003f25270 */
[----:B-1----:R-:W-:Y:S02]  /*01a0*/  ULEA UR9, UR8, UR4, 0x18 ;  /* 0x0000000408097291 */ /* 0x002fe4000f8ec0ff */
[----:B------:R-:W-:Y:S02]  /*01b0*/  ULEA UR5, UR8, UR5, 0x18 ;  /* 0x0000000508057291 */ /* 0x000fe4000f8ec0ff */
[----:B------:R-:W-:Y:S02]  /*01c0*/  ULEA UR6, UR8, UR6, 0x18 ;  /* 0x0000000608067291 */ /* 0x000fe4000f8ec0ff */
[----:B------:R-:W-:Y:S02]  /*01d0*/  ULEA UR7, UR8, UR7, 0x18 ;  /* 0x0000000708077291 */ /* 0x000fe4000f8ec0ff */
[----:B------:R-:W-:-:S04]  /*01e0*/  UIADD3 UR4, UPT, UPT, UR4, 0x410, URZ ;  /* 0x0000041004047890 */ /* 0x000fc8000fffe0ff */
[----:B------:R-:W0:Y:S02]  /*01f0*/  @!P1 LDC.64 R6, c[0x0][0x3a0] ;  /* 0x0000e800ff069b82 */ /* 0x000e240000000a00 */
[----:B0-----:R0:W5:Y:S04]  /*0200*/  @!P1 LDG.E.U8 R19, desc[UR10][R6.64] ;  /* 0x0000000a06139981 */ /* 0x001168000c1e1100 */
[----:B------:R0:W5:Y:S04]  /*0210*/  @!P1 LDG.E.U8 R0, desc[UR10][R6.64+0x1] ;  /* 0x0000010a06009981 */ /* 0x000168000c1e1100 */
        /* <DEDUP_REMOVED lines=12> */
[----:B--2---:R-:W-:Y:S04]  /*02e0*/  STS.U8 [R9+UR9], R10 ;  /* 0x0000000a09007988 */ /* 0x004fe80008000009 */
[----:B---3--:R-:W-:Y:S04]  /*02f0*/  @!P0 STS.U8 [R9+UR9+0x100], R12 ;  /* 0x0001000c09008988 */ /* 0x008fe80008000009 */
[----:B----4-:R1:W-:Y:S04]  /*0300*/  STS.U8 [R9+UR5], R14 ;  /* 0x0000000e09007988 */ /* 0x0103e80008000005 */
[----:B------:R-:W-:Y:S04]  /*0310*/  STS.U8 [R9+UR6], R16 ;  /* 0x0000001009007988 */ /* 0x000fe80008000006 */
[----:B------:R2:W-:Y:S04]  /*0320*/  STS.U8 [R9+UR7], R18 ;  /* 0x0000001209007988 */ /* 0x0005e80008000007 */
[----:B-1----:R0:W5:Y:S04]  /*0330*/  @!P1 LDG.E.U8 R14, desc[UR10][R6.64+0xf] ;  /* 0x00000f0a060e9981 */ /* 0x002168000c1e1100 */
[----:B--2---:R0:W5:Y:S01]  /*0340*/  @!P1 LDG.E.U8 R18, desc[UR10][R6.64+0xd] ;  /* 0x00000d0a06129981 */ /* 0x004162000c1e1100 */
[----:B------:R-:W-:Y:S01]  /*0350*/  ULEA UR4, UR8, UR4, 0x18 ;  /* 0x0000000408047291 */ /* 0x000fe2000f8ec0ff */
[----:B------:R-:W-:Y:S04]  /*0360*/  BSSY.RECONVERGENT B0, `(.L_x_0) ;  /* 0x0000016000007945 */ /* 0x000fe80003800200 */
[----:B------:R-:W-:Y:S07]  /*0370*/  @!P1 BRA `(.L_x_1) ;  /* 0x0000000000509947 */ /* 0x000fee0003800000 */
[----:B------:R-:W1:Y:S01]  /*0380*/  LDCU.64 UR14, c[0x0][0x380] ;  /* 0x00007000ff0e77ac */ /* 0x000e620008000a00 */
[----:B------:R-:W-:-:S04]  /*0390*/  LEA R2, R8, 0xfffffff0, 0x4 ;  /* 0xfffffff008027811 */ /* 0x000fc800078e20ff */
[----:B-1----:R-:W-:-:S05]  /*03a0*/  IADD3 R2, P0, PT, R2, UR14, RZ ;  /* 0x0000000e02027c10 */ /* 0x002fca000ff1e0ff */
[----:B------:R-:W-:-:S05]  /*03b0*/  IMAD.X R3, RZ, RZ, UR15, P0 ;  /* 0x0000000fff037e24 */ /* 0x000fca00080e06ff */
[----:B-----5:R1:W5:Y:S04]  /*03c0*/  LDG.E.U8 R19, desc[UR10][R2.64] ;  /* 0x0000000a02137981 */ /* 0x020368000c1e1100 */
[----:B------:R1:W5:Y:S04]  /*03d0*/  LDG.E.U8 R0, desc[UR10][R2.64+0x1] ;  /* 0x0000010a02007981 */ /* 0x000368000c1e1100 */
        /* <DEDUP_REMOVED lines=13> */
[----:B------:R1:W5:Y:S02]  /*04b0*/  LDG.E.U8 R14, desc[UR10][R2.64+0xf] ;  /* 0x00000f0a020e7981 */ /* 0x000364000c1e1100 */
.L_x_1:
[----:B------:R-:W-:Y:S05]  /*04c0*/  BSYNC.RECONVERGENT B0 ;  /* 0x0000000000007941 */ /* 0x000fea0003800200 */
.L_x_0:
[----:B------:R-:W2:Y:S01]  /*04d0*/  LDCU.64 UR14, c[0x0][0x380] ;  /* 0x00007000ff0e77ac */ /* 0x000ea20008000a00 */
[----:B-1----:R-:W-:-:S05]  /*04e0*/  IMAD R2, R32, UR12, R9 ;  /* 0x0000000c20027c24 */ /* 0x002fca000f8e0209 */
[----:B--2---:R-:W-:-:S05]  /*04f0*/  LEA R2, P0, R2, UR14, 0x4 ;  /* 0x0000000e02027c11 */ /* 0x004fca000f8020ff */
[----:B------:R-:W-:-:S05]  /*0500*/  IMAD.X R3, RZ, RZ, UR15, P0 ;  /* 0x0000000fff037e24 */ /* 0x000fca00080e06ff */
[----:B------:R-:W2:Y:S04]  /*0510*/  LDG.E.U8 R31, desc[UR10][R2.64] ;  /* 0x0000000a021f7981 */ /* 0x000ea8000c1e1100 */
[----:B------:R-:W3:Y:S04]  /*0520*/  LDG.E.U8 R42, desc[UR10][R2.64+0x1] ;  /* 0x0000010a022a7981 */ /* 0x000ee8000c1e1100 */
[----:B------:R-:W4:Y:S04]  /*0530*/  LDG.E.U8 R38, desc[UR10][R2.64+0x2] ;  /* 0x0000020a02267981 */ /* 0x000f28000c1e1100 */
[----:B------:R-:W4:Y:S04]  /*0540*/  LDG.E.U8 R33, desc[UR10][R2.64+0x3] ;  /* 0x0000030a02217981 */ /* 0x000f28000c1e1100 */
[----:B------:R-:W4:Y:S04]  /*0550*/  LDG.E.U8 R34, desc[UR10][R2.64+0x4] ;  /* 0x0000040a02227981 */ /* 0x000f28000c1e1100 */
[----:B------:R-:W4:Y:S04]  /*0560*/  LDG.E.U8 R45, desc[UR10][R2.64+0x6] ;  /* 0x0000060a022d7981 */ /* 0x000f28000c1e1100 */
[----:B------:R-:W4:Y:S04]  /*0570*/  LDG.E.U8 R48, desc[UR10][R2.64+0x7] ;  /* 0x0000070a02307981 */ /* 0x000f28000c1e1100 */
[----:B------:R-:W4:Y:S04]  /*0580*/  LDG.E.U8 R32, desc[UR10][R2.64+0x5] ;  /* 0x0000050a02207981 */ /* 0x000f28000c1e1100 */
[----:B------:R-:W4:Y:S04]  /*0590*/  LDG.E.U8 R13, desc[UR10][R2.64+0x8] ;  /* 0x0000080a020d7981 */ /* 0x000f28000c1e1100 */
[----:B0-----:R-:W4:Y:S04]  /*05a0*/  LDG.E.U8 R7, desc[UR10][R2.64+0xa] ;  /* 0x00000a0a02077981 */ /* 0x001f28000c1e1100 */
[----:B------:R-:W4:Y:S04]  /*05b0*/  LDG.E.U8 R10, desc[UR10][R2.64+0x9] ;  /* 0x0000090a020a7981 */ /* 0x000f28000c1e1100 */
[----:B------:R-:W4:Y:S04]  /*05c0*/  LDG.E.U8 R29, desc[UR10][R2.64+0xb] ;  /* 0x00000b0a021d7981 */ /* 0x000f28000c1e1100 */
[----:B------:R-:W4:Y:S04]  /*05d0*/  LDG.E.U8 R8, desc[UR10][R2.64+0xc] ;  /* 0x00000c0a02087981 */ /* 0x000f28000c1e1100 */
[----:B------:R-:W4:Y:S04]  /*05e0*/  LDG.E.U8 R11, desc[UR10][R2.64+0xd] ;  /* 0x00000d0a020b7981 */ /* 0x000f28000c1e1100 */
[----:B------:R-:W4:Y:S04]  /*05f0*/  LDG.E.U8 R5, desc[UR10][R2.64+0xe] ;  /* 0x00000e0a02057981 */ /* 0x000f28000c1e1100 */
[----:B------:R-:W4:Y:S04]  /*0600*/  LDG.E.U8 R6, desc[UR10][R2.64+0xf] ;  /* 0x00000f0a02067981 */ /* 0x000f28000c1e1100 */
[----:B-----5:R-:W-:Y:S01]  /*0610*/  STS.U8 [R9+UR4], R30 ;  /* 0x0000001e09007988 */ /* 0x020fe20008000004 */
[----:B------:R-:W-:Y:S08]  /*0620*/  BAR.SYNC.DEFER_BLOCKING 0x0 ;  /* 0x0000000000007b1d */ /* 0x000ff00000010000 */
[----:B------:R-:W0:Y:S01]  /*0630*/  S2UR UR8, SR_CgaCtaId ;  /* 0x00000000000879c3 */ /* 0x000e220000008800 */
[----:B------:R-:W2:Y:S04]  /*0640*/  LDS.U8 R36, [UR9] ;  /* 0x00000009ff247984 */ /* 0x000ea80008000000 */
[----:B------:R-:W3:Y:S04]  /*0650*/  LDS.U8 R41, [UR9+0x1] ;  /* 0x00000109ff297984 */ /* 0x000ee80008000000 */
[----:B------:R-:W4:Y:S04]  /*0660*/  LDS.U8 R43, [UR9+0x2] ;  /* 0x00000209ff2b7984 */ /* 0x000f280008000000 */
[----:B------:R-:W1:Y:S04]  /*0670*/  LDS.U8 R40, [UR9+0x3] ;  /* 0x00000309ff287984 */ /* 0x000e680008000000 */
        /* <DEDUP_REMOVED lines=8> */
[----:B------:R-:W1:Y:S01]  /*0700*/  LDS.U8 R35, [UR9+0xc] ;  /* 0x00000c09ff237984 */ /* 0x000e620008000000 */
[----:B------:R-:W-:-:S02]  /*0710*/  UMOV UR7, 0x400 ;  /* 0x0000040000077882 */ /* 0x000fc40000000000 */
[----:B------:R-:W-:Y:S01]  /*0720*/  UIADD3 UR7, UPT, UPT, UR7, 0x310, URZ ;  /* 0x0000031007077890 */ /* 0x000fe2000fffe0ff */
[----:B------:R-:W-:Y:S03]  /*0730*/  LDS.U8 R52, [UR9+0xe] ;  /* 0x00000e09ff347984 */ /* 0x000fe60008000000 */
[----:B0-----:R-:W-:Y:S01]  /*0740*/  ULEA UR7, UR8, UR7, 0x18 ;  /* 0x0000000708077291 */ /* 0x001fe2000f8ec0ff */
[----:B------:R-:W-:Y:S04]  /*0750*/  LDS.U8 R50, [UR9+0x1d] ;  /* 0x00001d09ff327984 */ /* 0x000fe80008000000 */
[----:B------:R-:W-:Y:S04]  /*0760*/  LDS.U8 R46, [UR9+0x1a] ;  /* 0x00001a09ff2e7984 */ /* 0x000fe80008000000 */
[----:B------:R-:W-:Y:S04]  /*0770*/  LDS.U8 R53, [UR9+0x21] ;  /* 0x00002109ff357984 */ /* 0x000fe80008000000 */
[----:B------:R-:W-:Y:S01]  /*0780*/  LDS.U8 R51, [UR9+0x26] ;  /* 0x00002609ff337984 */ /* 0x000fe20008000000 */
[----:B--2---:R-:W-:-:S02]  /*0790*/  LOP3.LUT R9, R36, 0xff, R31, 0x48, !PT ;  /* 0x000000ff24097812 */ /* 0x004fc400078e481f */
[----:B---3--:R-:W-:Y:S02]  /*07a0*/  LOP3.LUT R42, R41, 0xff, R42, 0x48, !PT ;  /* 0x000000ff292a7812 */ /* 0x008fe400078e482a */
[----:B------:R-:W-:Y:S01]  /*07b0*/  LDS.U8 R41, [UR9+0x1c] ;  /* 0x00001c09ff297984 */ /* 0x000fe20008000000 */
[----:B----4-:R-:W-:-:S03]  /*07c0*/  LOP3.LUT R38, R43, 0xff, R38, 0x48, !PT ;  /* 0x000000ff2b267812 */ /* 0x010fc600078e4826 */
[----:B------:R-:W-:Y:S01]  /*07d0*/  LDS.U8 R42, [R42+UR6] ;  /* 0x000000062a2a7984 */ /* 0x000fe20008000000 */
[----:B-1----:R-:W-:-:S03]  /*07e0*/  LOP3.LUT R31, R40, 0xff, R33, 0x48, !PT ;  /* 0x000000ff281f7812 */ /* 0x002fc600078e4821 */
[----:B------:R-:W0:Y:S01]  /*07f0*/  LDS.U8 R38, [R38+UR7] ;  /* 0x0000000726267984 */ /* 0x000e220008000000 */
[----:B------:R-:W-:-:S03]  /*0800*/  LOP3.LUT R33, R47, 0xff, R34, 0x48, !PT ;  /* 0x000000ff2f217812 */ /* 0x000fc600078e4822 */
[----:B------:R-:W-:Y:S01]  /*0810*/  LDS.U8 R31, [R31+UR4] ;  /* 0x000000041f1f7984 */ /* 0x000fe20008000000 */
[----:B------:R-:W-:-:S03]  /*0820*/  LOP3.LUT R45, R44, 0xff, R45, 0x48, !PT ;  /* 0x000000ff2c2d7812 */ /* 0x000fc600078e482d */
[----:B------:R-:W-:Y:S01]  /*0830*/  LDS.U8 R9, [R9+UR5] ;  /* 0x0000000509097984 */ /* 0x000fe20008000000 */
[----:B------:R-:W-:-:S03]  /*0840*/  LOP3.LUT R48, R39, 0xff, R48, 0x48, !PT ;  /* 0x000000ff27307812 */ /* 0x000fc600078e4830 */
[----:B------:R-:W-:Y:S01]  /*0850*/  LDS.U8 R34, [UR9+0x12] ;  /* 0x00001209ff227984 */ /* 0x000fe20008000000 */
[----:B------:R-:W-:-:S03]  /*0860*/  LOP3.LUT R36, R49, 0xff, R32, 0x48, !PT ;  /* 0x000000ff31247812 */ /* 0x000fc600078e4820 */
[----:B------:R-:W-:Y:S01]  /*0870*/  LDS.U8 R32, [UR9+0x1b] ;  /* 0x00001b09ff207984 */ /* 0x000fe20008000000 */
[----:B------:R-:W-:-:S03]  /*0880*/  LOP3.LUT R13, R16, 0xff, R13, 0x48, !PT ;  /* 0x000000ff100d7812 */ /* 0x000fc600078e480d */
[----:B------:R-:W1:Y:S01]  /*0890*/  LDS.U8 R16, [UR9+0x17] ;  /* 0x00001709ff107984 */ /* 0x000e620008000000 */
[----:B------:R-:W-:-:S03]  /*08a0*/  LOP3.LUT R12, R12, 0xff, R7, 0x48, !PT ;  /* 0x000000ff0c0c7812 */ /* 0x000fc600078e4807 */
[----:B------:R-:W2:Y:S01]  /*08b0*/  LDS.U8 R7, [UR9+0x19] ;  /* 0x00001909ff077984 */ /* 0x000ea20008000000 */
[----:B------:R-:W-:-:S03]  /*08c0*/  LOP3.LUT R10, R37, 0xff, R10, 0x48, !PT ;  /* 0x000000ff250a7812 */ /* 0x000fc600078e480a */
[----:B------:R-:W3:Y:S01]  /*08d0*/  LDS.U8 R33, [R33+UR5] ;  /* 0x0000000521217984 */ /* 0x000ee20008000000 */
[----:B------:R-:W-:-:S03]  /*08e0*/  LOP3.LUT R30, R30, 0xff, R29, 0x48, !PT ;  /* 0x000000ff1e1e7812 */ /* 0x000fc600078e481d */
[----:B------:R-:W-:Y:S01]  /*08f0*/  LDS.U8 R39, [UR9+0x11] ;  /* 0x00001109ff277984 */ /* 0x000fe20008000000 */
[----:B------:R-:W-:-:S03]  /*0900*/  LOP3.LUT R49, R35, 0xff, R8, 0x48, !PT ;  /* 0x000000ff23317812 */ /* 0x000fc600078e4808 */
[----:B------:R-:W-:Y:S04]  /*0910*/  LDS.U8 R35, [UR9+0x16] ;  /* 0x00001609ff237984 */ /* 0x000fe80008000000 */
[----:B------:R2:W4:Y:S04]  /*0920*/  LDS.U8 R8, [R36+UR6] ;  /* 0x0000000624087984 */ /* 0x0005280008000000 */
[----:B------:R-:W-:Y:S04]  /*0930*/  LDS.U8 R45, [R45+UR7] ;  /* 0x000000072d2d7984 */ /* 0x000fe80008000000 */
[----:B------:R-:W4:Y:S04]  /*0940*/  LDS.U8 R48, [R48+UR4] ;  /* 0x0000000430307984 */ /* 0x000f280008000000 */
[----:B------:R-:W4:Y:S04]  /*0950*/  LDS.U8 R13, [R13+UR5] ;  /* 0x000000050d0d7984 */ /* 0x000f280008000000 */
[----:B------:R-:W4:Y:S04]  /*0960*/  LDS.U8 R12, [R12+UR7] ;  /* 0x000000070c0c7984 */ /* 0x000f280008000000 */
[----:B------:R-:W4:Y:S04]  /*0970*/  LDS.U8 R10, [R10+UR6] ;  /* 0x000000060a0a7984 */ /* 0x000f280008000000 */
[----:B------:R-:W4:Y:S04]  /*0980*/  LDS.U8 R30, [R30+UR4] ;  /* 0x000000041e1e7984 */ /* 0x000f280008000000 */
[----:B------:R-:W4:Y:S04]  /*0990*/  LDS.U8 R49, [R49+UR5] ;  /* 0x0000000531317984 */ /* 0x000f280008000000 */
[----:B------:R-:W4:Y:S04]  /*09a0*/  LDS.U8 R44, [UR9+0xd] ;  /* 0x00000d09ff2c7984 */ /* 0x000f280008000000 */
[----:B------:R-:W4:Y:S01]  /*09b0*/  LDS.U8 R47, [UR9+0xf] ;  /* 0x00000f09ff2f7984 */ /* 0x000f220008000000 */
[----:B0-----:R-:W-:-:S02]  /*09c0*/  LOP3.LUT R41, R38, R42, R41, 0x96, !PT ;  /* 0x0000002a26297212 */ /* 0x001fc400078e9629 */
[-C--:B-1----:R-:W-:Y:S01]  /*09d0*/  LOP3.LUT R16, R31, R42.reuse, R16, 0x96, !PT ;  /* 0x0000002a1f107212 */ /* 0x082fe200078e9610 */
[----:B------:R-:W0:Y:S01]  /*09e0*/  LDS.U8 R29, [UR9+0x13] ;  /* 0x00001309ff1d7984 */ /* 0x000e220008000000 */
[-C--:B--2---:R-:W-:Y:S02]  /*09f0*/  LOP3.LUT R36, R42, R9.reuse, R7, 0x96, !PT ;  /* 0x000000092a247212 */ /* 0x084fe400078e9607 */
[----:B---3--:R-:W-:Y:S01]  /*0a00*/  LOP3.LUT R34, R33, R42, R34, 0x96, !PT ;  /* 0x0000002a21227212 */ /* 0x008fe200078e9622 */
[----:B------:R-:W1:Y:S01]  /*0a10*/  LDS.U8 R37, [UR9+0x18] ;  /* 0x00001809ff257984 */ /* 0x000e620008000000 */
[-C--:B------:R-:W-:Y:S02]  /*0a20*/  LOP3.LUT R40, R31, R38.reuse, R32, 0x96, !PT ;  /* 0x000000261f287212 */ /* 0x080fe400078e9620 */
[----:B----4-:R-:W-:Y:S02]  /*0a30*/  LOP3.LUT R39, R8, R38, R39, 0x96, !PT ;  /* 0x0000002608277212 */ /* 0x010fe400078e9627 */
[----:B------:R-:W-:-:S02]  /*0a40*/  LOP3.LUT R43, R38, R9, R35, 0x96, !PT ;  /* 0x00000009262b7212 */ /* 0x000fc400078e9623 */
[--C-:B------:R-:W-:Y:S02]  /*0a50*/  LOP3.LUT R41, R48, R41, R45.reuse, 0x96, !PT ;  /* 0x0000002930297212 */ /* 0x100fe400078e962d */
[--C-:B------:R-:W-:Y:S02]  /*0a60*/  LOP3.LUT R32, R13, R16, R45.reuse, 0x96, !PT ;  /* 0x000000100d207212 */ /* 0x100fe400078e962d */
[----:B------:R-:W-:Y:S02]  /*0a70*/  LOP3.LUT R16, R45, R36, R8, 0x96, !PT ;  /* 0x000000242d107212 */ /* 0x000fe400078e9608 */
[----:B------:R-:W-:Y:S02]  /*0a80*/  LOP3.LUT R7, R12, R34, R45, 0x96, !PT ;  /* 0x000000220c077212 */ /* 0x000fe400078e962d */
[----:B------:R-:W-:Y:S02]  /*0a90*/  LOP3.LUT R36, R48, R40, R33, 0x96, !PT ;  /* 0x0000002830247212 */ /* 0x000fe400078e9621 */
[----:B------:R-:W-:-:S02]  /*0aa0*/  LOP3.LUT R35, R13, R39, R48, 0x96, !PT ;  /* 0x000000270d237212 */ /* 0x000fc400078e9630 */
[----:B------:R-:W-:Y:S01]  /*0ab0*/  LOP3.LUT R34, R10, R43, R48, 0x96, !PT ;  /* 0x0000002b0a227212 */ /* 0x000fe200078e9630 */
[----:B------:R-:W-:Y:S01]  /*0ac0*/  LDS.U8 R39, [UR9+0x14] ;  /* 0x00001409ff277984 */ /* 0x000fe20008000000 */
[--C-:B------:R-:W-:Y:S02]  /*0ad0*/  LOP3.LUT R40, R30, R41, R10.reuse, 0x96, !PT ;  /* 0x000000291e287212 */ /* 0x100fe400078e960a */
[C---:B------:R-:W-:Y:S01]  /*0ae0*/  LOP3.LUT R35, R49.reuse, R35, R10, 0x96, !PT ;  /* 0x0000002331237212 */ /* 0x040fe200078e960a */
[----:B------:R-:W2:Y:S01]  /*0af0*/  LDS.U8 R41, [UR9+0x15] ;  /* 0x00001509ff297984 */ /* 0x000ea20008000000 */
[C---:B------:R-:W-:Y:S02]  /*0b00*/  LOP3.LUT R7, R49.reuse, R7, R30, 0x96, !PT ;  /* 0x0000000731077212 */ /* 0x040fe400078e961e */
[C---:B------:R-:W-:Y:S01]  /*0b10*/  LOP3.LUT R34, R49.reuse, R34, R12, 0x96, !PT ;  /* 0x0000002231227212 */ /* 0x040fe200078e960c */
[----:B------:R-:W-:Y:S01]  /*0b20*/  LDS.U8 R43, [UR9+0x1f] ;  /* 0x00001f09ff2b7984 */ /* 0x000fe20008000000 */
[----:B------:R-:W-:-:S02]  /*0b30*/  LOP3.LUT R32, R49, R32, R30, 0x96, !PT ;  /* 0x0000002031207212 */ /* 0x000fc400078e961e */
[C---:B------:R-:W-:Y:S02]  /*0b40*/  LOP3.LUT R16, R49.reuse, R16, R30, 0x96, !PT ;  /* 0x0000001031107212 */ /* 0x040fe400078e961e */
[----:B------:R-:W-:Y:S02]  /*0b50*/  LOP3.LUT R36, R49, R36, R10, 0x96, !PT ;  /* 0x0000002431247212 */ /* 0x000fe400078e960a */
[----:B------:R-:W-:Y:S02]  /*0b60*/  LOP3.LUT R49, R40, 0xff, R49, 0x48, !PT ;  /* 0x000000ff28317812 */ /* 0x000fe400078e4831 */
[----:B------:R-:W3:Y:S01]  /*0b70*/  LDS.U8 R40, [UR9+0x10] ;  /* 0x00001009ff287984 */ /* 0x000ee20008000000 */
[----:B------:R-:W-:Y:S02]  /*0b80*/  LOP3.LUT R11, R44, 0xff, R11, 0x48, !PT ;  /* 0x000000ff2c0b7812 */ /* 0x000fe400078e480b */
[----:B------:R-:W-:Y:S01]  /*0b90*/  LOP3.LUT R5, R52, 0xff, R5, 0x48, !PT ;  /* 0x000000ff34057812 */ /* 0x000fe200078e4805 */
[----:B------:R-:W4:Y:S01]  /*0ba0*/  LDS.U8 R44, [UR9+0x1e] ;  /* 0x00001e09ff2c7984 */ /* 0x000f220008000000 */
[----:B------:R-:W-:-:S03]  /*0bb0*/  LOP3.LUT R6, R47, 0xff, R6, 0x48, !PT ;  /* 0x000000ff2f067812 */ /* 0x000fc600078e4806 */
[----:B------:R-:W4:Y:S04]  /*0bc0*/  LDS.U8 R11, [R11+UR6] ;  /* 0x000000060b0b7984 */ /* 0x000f280008000000 */
[----:B------:R-:W4:Y:S04]  /*0bd0*/  LDS.U8 R5, [R5+UR7] ;  /* 0x0000000705057984 */ /* 0x000f280008000000 */
[----:B------:R-:W4:Y:S01]  /*0be0*/  LDS.U8 R6, [R6+UR4] ;  /* 0x0000000406067984 */ /* 0x000f220008000000 */
[-C--:B0-----:R-:W-:Y:S02]  /*0bf0*/  LOP3.LUT R29, R8, R9.reuse, R29, 0x96, !PT ;  /* 0x00000009081d7212 */ /* 0x081fe400078e961d */
[-C--:B-1----:R-:W-:Y:S01]  /*0c00*/  LOP3.LUT R37, R42, R9.reuse, R37, 0x96, !PT ;  /* 0x000000092a257212 */ /* 0x082fe200078e9625 */
[----:B------:R-:W-:Y:S01]  /*0c10*/  LDS.U8 R49, [R49+UR7] ;  /* 0x0000000731317984 */ /* 0x000fe20008000000 */
[----:B------:R-:W-:-:S02]  /*0c20*/  LOP3.LUT R50, R31, R9, R50, 0x96, !PT ;  /* 0x000000091f327212 */ /* 0x000fc400078e9632 */
[----:B------:R-:W-:Y:S02]  /*0c30*/  LOP3.LUT R47, R12, R29, R48, 0x96, !PT ;  /* 0x0000001d0c2f7212 */ /* 0x000fe400078e9630 */
[C---:B------:R-:W-:Y:S02]  /*0c40*/  LOP3.LUT R37, R48.reuse, R37, R33, 0x96, !PT ;  /* 0x0000002530257212 */ /* 0x040fe400078e9621 */
[C---:B--2---:R-:W-:Y:S02]  /*0c50*/  LOP3.LUT R41, R31.reuse, R42, R41, 0x96, !PT ;  /* 0x0000002a1f297212 */ /* 0x044fe400078e9629 */
[----:B------:R-:W-:Y:S02]  /*0c60*/  LOP3.LUT R29, R48, R50, R45, 0x96, !PT ;  /* 0x00000032301d7212 */ /* 0x000fe400078e962d */
[----:B------:R-:W-:Y:S02]  /*0c70*/  LOP3.LUT R48, R31, R38, R46, 0x96, !PT ;  /* 0x000000261f307212 */ /* 0x000fe400078e962e */
[----:B------:R-:W-:-:S02]  /*0c80*/  LOP3.LUT R41, R10, R41, R33, 0x96, !PT ;  /* 0x000000290a297212 */ /* 0x000fc400078e9621 */
[----:B---3--:R-:W-:Y:S02]  /*0c90*/  LOP3.LUT R40, R33, R31, R40, 0x96, !PT ;  /* 0x0000001f21287212 */ /* 0x008fe400078e9628 */
[CC--:B------:R-:W-:Y:S02]  /*0ca0*/  LOP3.LUT R39, R38.reuse, R9.reuse, R39, 0x96, !PT ;  /* 0x0000000926277212 */ /* 0x0c0fe400078e9627 */
[----:B------:R-:W-:Y:S02]  /*0cb0*/  LOP3.LUT R46, R13, R40, R45, 0x96, !PT ;  /* 0x000000280d2e7212 */ /* 0x000fe400078e962d */
[----:B----4-:R-:W-:Y:S02]  /*0cc0*/  LOP3.LUT R44, R31, R9, R44, 0x96, !PT ;  /* 0x000000091f2c7212 */ /* 0x010fe400078e962c */
[----:B------:R-:W-:Y:S01]  /*0cd0*/  LOP3.LUT R43, R38, R42, R43, 0x96, !PT ;  /* 0x0000002a262b7212 */ /* 0x000fe200078e962b */
[----:B------:R-:W-:Y:S01]  /*0ce0*/  LDS.U8 R31, [UR9+0x22] ;  /* 0x00002209ff1f7984 */ /* 0x000fe20008000000 */
[----:B------:R-:W-:-:S02]  /*0cf0*/  LOP3.LUT R9, R8, R44, R33, 0x96, !PT ;  /* 0x0000002c08097212 */ /* 0x000fc400078e9621 */
[C---:B------:R-:W-:Y:S01]  /*0d00*/  LOP3.LUT R42, R11.reuse, R46, R10, 0x96, !PT ;  /* 0x0000002e0b2a7212 */ /* 0x040fe200078e960a */
[----:B------:R-:W-:Y:S01]  /*0d10*/  LDS.U8 R38, [UR9+0x2b] ;  /* 0x00002b09ff267984 */ /* 0x000fe20008000000 */
[----:B------:R-:W-:Y:S02]  /*0d20*/  LOP3.LUT R44, R11, R47, R30, 0x96, !PT ;  /* 0x0000002f0b2c7212 */ /* 0x000fe400078e961e */
[----:B------:R-:W-:Y:S02]  /*0d30*/  LOP3.LUT R41, R5, R41, R12, 0x96, !PT ;  /* 0x0000002905297212 */ /* 0x000fe400078e960c */
[--C-:B------:R-:W-:Y:S02]  /*0d40*/  LOP3.LUT R39, R13, R39, R8.reuse, 0x96, !PT ;  /* 0x000000270d277212 */ /* 0x100fe400078e9608 */
[----:B------:R-:W-:Y:S02]  /*0d50*/  LOP3.LUT R40, R45, R48, R8, 0x96, !PT ;  /* 0x000000302d287212 */ /* 0x000fe400078e9608 */
[----:B------:R-:W-:Y:S01]  /*0d60*/  LOP3.LUT R46, R32, 0xff, R11, 0x48, !PT ;  /* 0x000000ff202e7812 */ /* 0x000fe200078e480b */
[----:B------:R-:W-:Y:S01]  /*0d70*/  LDS.U8 R48, [UR9+0x2d] ;  /* 0x00002d09ff307984 */ /* 0x000fe20008000000 */
[----:B------:R-:W-:-:S02]  /*0d80*/  LOP3.LUT R47, R42, 0xff, R5, 0x48, !PT ;  /* 0x000000ff2a2f7812 */ /* 0x000fc400078e4805 */
[----:B------:R-:W-:Y:S02]  /*0d90*/  LOP3.LUT R37, R11, R37, R12, 0x96, !PT ;  /* 0x000000250b257212 */ /* 0x000fe400078e960c */
[----:B------:R-:W-:Y:S01]  /*0da0*/  LOP3.LUT R45, R44, 0xff, R5, 0x48, !PT ;  /* 0x000000ff2c2d7812 */ /* 0x000fe200078e4805 */
[----:B------:R-:W-:Y:S01]  /*0db0*/  LDS.U8 R46, [R46+UR6] ;  /* 0x000000062e2e7984 */ /* 0x000fe20008000000 */
[--C-:B------:R-:W-:Y:S02]  /*0dc0*/  LOP3.LUT R42, R7, 0xff, R6.reuse, 0x48, !PT ;  /* 0x000000ff072a7812 */ /* 0x100fe400078e4806 */
[----:B------:R-:W-:Y:S01]  /*0dd0*/  LOP3.LUT R32, R41, 0xff, R6, 0x48, !PT ;  /* 0x000000ff29207812 */ /* 0x000fe200078e4806 */
[----:B------:R-:W-:Y:S01]  /*0de0*/  LDS.U8 R47, [R47+UR7] ;  /* 0x000000072f2f7984 */ /* 0x000fe20008000000 */
[----:B------:R-:W-:Y:S02]  /*0df0*/  LOP3.LUT R39, R5, R39, R30, 0x96, !PT ;  /* 0x0000002705277212 */ /* 0x000fe400078e961e */
[----:B------:R-:W-:Y:S01]  /*0e00*/  LOP3.LUT R44, R35, 0xff, R6, 0x48, !PT ;  /* 0x000000ff232c7812 */ /* 0x000fe200078e4806 */
[----:B------:R-:W-:Y:S01]  /*0e10*/  LDS.U8 R42, [R42+UR5] ;  /* 0x000000052a2a7984 */ /* 0x000fe20008000000 */
[----:B------:R-:W-:-:S02]  /*0e20*/  LOP3.LUT R33, R8, R43, R33, 0x96, !PT ;  /* 0x0000002b08217212 */ /* 0x000fc400078e9621 */
[----:B------:R-:W-:Y:S01]  /*0e30*/  LOP3.LUT R43, R34, 0xff, R11, 0x48, !PT ;  /* 0x000000ff222b7812 */ /* 0x000fe200078e480b */
[----:B------:R-:W0:Y:S01]  /*0e40*/  LDS.U8 R32, [R32+UR4] ;  /* 0x0000000420207984 */ /* 0x000e220008000000 */
[----:B------:R-:W-:Y:S02]  /*0e50*/  LOP3.LUT R40, R11, R40, R13, 0x96, !PT ;  /* 0x000000280b287212 */ /* 0x000fe400078e960d */
[--C-:B------:R-:W-:Y:S01]  /*0e60*/  LOP3.LUT R7, R37, 0xff, R6.reuse, 0x48, !PT ;  /* 0x000000ff25077812 */ /* 0x100fe200078e4806 */
[----:B------:R-:W-:Y:S01]  /*0e70*/  LDS.U8 R44, [R44+UR4] ;  /* 0x000000042c2c7984 */ /* 0x000fe20008000000 */
[----:B------:R-:W-:Y:S02]  /*0e80*/  LOP3.LUT R34, R16, 0xff, R5, 0x48, !PT ;  /* 0x000000ff10227812 */ /* 0x000fe400078e4805 */
[----:B------:R-:W-:Y:S01]  /*0e90*/  LOP3.LUT R35, R39, 0xff, R6, 0x48, !PT ;  /* 0x000000ff27237812 */ /* 0x000fe200078e4806 */
[----:B------:R-:W-:Y:S01]  /*0ea0*/  LDS.U8 R8, [UR9+0x29] ;  /* 0x00002909ff087984 */ /* 0x000fe20008000000 */
[----:B------:R-:W-:-:S02]  /*0eb0*/  LOP3.LUT R10, R30, R9, R10, 0x96, !PT ;  /* 0x000000091e0a7212 */ /* 0x000fc400078e960a */
[----:B------:R-:W-:Y:S01]  /*0ec0*/  LOP3.LUT R39, R40, 0xff, R6, 0x48, !PT ;  /* 0x000000ff28277812 */ /* 0x000fe200078e4806 */
[----:B------:R-:W1:Y:S01]  /*0ed0*/  LDS.U8 R9, [UR9+0x2c] ;  /* 0x00002c09ff097984 */ /* 0x000e620008000000 */
[----:B------:R-:W-:-:S03]  /*0ee0*/  LOP3.LUT R40, R36, 0xff, R5, 0x48, !PT ;  /* 0x000000ff24287812 */ /* 0x000fc600078e4805 */
[----:B------:R-:W2:Y:S04]  /*0ef0*/  LDS.U8 R7, [R7+UR7] ;  /* 0x0000000707077984 */ /* 0x000ea80008000000 */
[----:B------:R-:W3:Y:S01]  /*0f00*/  LDS.U8 R34, [R34+UR4] ;  /* 0x0000000422227984 */ /* 0x000ee20008000000 */
[----:B------:R-:W-:-:S03]  /*0f10*/  LOP3.LUT R36, R12, R29, R13, 0x96, !PT ;  /* 0x0000001d0c247212 */ /* 0x000fc600078e960d */
[----:B------:R-:W-:Y:S04]  /*0f20*/  LDS.U8 R30, [UR9+0x27] ;  /* 0x00002709ff1e7984 */ /* 0x000fe80008000000 */
[----:B------:R-:W4:Y:S04]  /*0f30*/  LDS.U8 R35, [R35+UR7] ;  /* 0x0000000723237984 */ /* 0x000f280008000000 */
[----:B------:R-:W4:Y:S04]  /*0f40*/  LDS.U8 R45, [R45+UR6] ;  /* 0x000000062d2d7984 */ /* 0x000f280008000000 */
[----:B------:R-:W4:Y:S01]  /*0f50*/  LDS.U8 R43, [R43+UR5] ;  /* 0x000000052b2b7984 */ /* 0x000f220008000000 */
[----:B------:R-:W-:-:S03]  /*0f60*/  LOP3.LUT R33, R12, R33, R13, 0x96, !PT ;  /* 0x000000210c217212 */ /* 0x000fc600078e960d */
[----:B------:R-:W4:Y:S04]  /*0f70*/  LDS.U8 R16, [R39+UR5] ;  /* 0x0000000527107984 */ /* 0x000f280008000000 */
[----:B------:R-:W4:Y:S01]  /*0f80*/  LDS.U8 R40, [R40+UR6] ;  /* 0x0000000628287984 */ /* 0x000f220008000000 */
[----:B------:R-:W-:Y:S02]  /*0f90*/  LOP3.LUT R11, R36, 0xff, R11, 0x48, !PT ;  /* 0x000000ff240b7812 */ /* 0x000fe400078e480b */
[----:B------:R-:W-:Y:S01]  /*0fa0*/  LOP3.LUT R6, R33, 0xff, R6, 0x48, !PT ;  /* 0x000000ff21067812 */ /* 0x000fe200078e4806 */
[----:B------:R-:W4:Y:S01]  /*0fb0*/  LDS.U8 R29, [UR9+0x23] ;  /* 0x00002309ff1d7984 */ /* 0x000f220008000000 */
[----:B------:R-:W-:-:S03]  /*0fc0*/  LOP3.LUT R5, R10, 0xff, R5, 0x48, !PT ;  /* 0x000000ff0a057812 */ /* 0x000fc600078e4805 */
[----:B------:R-:W4:Y:S04]  /*0fd0*/  LDS.U8 R37, [UR9+0x28] ;  /* 0x00002809ff257984 */ /* 0x000f280008000000 */
[----:B------:R-:W4:Y:S04]  /*0fe0*/  LDS.U8 R36, [UR9+0x20] ;  /* 0x00002009ff247984 */ /* 0x000f280008000000 */
[----:B------:R-:W4:Y:S04]  /*0ff0*/  LDS.U8 R41, [UR9+0x25] ;  /* 0x00002509ff297984 */ /* 0x000f280008000000 */
[----:B------:R-:W4:Y:S04]  /*1000*/  LDS.U8 R33, [UR9+0x2a] ;  /* 0x00002a09ff217984 */ /* 0x000f280008000000 */
[----:B------:R-:W4:Y:S04]  /*1010*/  LDS.U8 R12, [UR9+0x24] ;  /* 0x00002409ff0c7984 */ /* 0x000f280008000000 */
[----:B------:R-:W4:Y:S04]  /*1020*/  LDS.U8 R39, [UR9+0x2e] ;  /* 0x00002e09ff277984 */ /* 0x000f280008000000 */
[----:B------:R-:W4:Y:S04]  /*1030*/  LDS.U8 R13, [UR9+0x2f] ;  /* 0x00002f09ff0d7984 */ /* 0x000f280008000000 */
[----:B------:R-:W4:Y:S04]  /*1040*/  LDS.U8 R11, [R11+UR4] ;  /* 0x000000040b0b7984 */ /* 0x000f280008000000 */
[----:B------:R-:W4:Y:S04]  /*1050*/  LDS.U8 R5, [R5+UR5] ;  /* 0x0000000505057984 */ /* 0x000f280008000000 */
[----:B------:R-:W4:Y:S01]  /*1060*/  LDS.U8 R6, [R6+UR6] ;  /* 0x0000000606067984 */ /* 0x000f220008000000 */
[----:B0-----:R-:W-:-:S02]  /*1070*/  LOP3.LUT R50, R32, R42, R53, 0x96, !PT ;  /* 0x0000002a20327212 */ /* 0x001fc400078e9635 */
[C---:B------:R-:W-:Y:S01]  /*1080*/  LOP3.LUT R51, R42.reuse, R47, R51, 0x96, !PT ;  /* 0x0000002f2a337212 */ /* 0x040fe200078e9633 */
[----:B------:R-:W-:Y:S01]  /*1090*/  LDS.U8 R53, [UR9+0x37] ;  /* 0x00003709ff357984 */ /* 0x000fe20008000000 */
[----:B-1----:R-:W-:Y:S02]  /*10a0*/  LOP3.LUT R9, R42, R44, R9, 0x96, !PT ;  /* 0x0000002c2a097212 */ /* 0x002fe400078e9609 */
[--C-:B--2---:R-:W-:Y:S02]  /*10b0*/  LOP3.LUT R50, R7, R50, R46.reuse, 0x96, !PT ;  /* 0x0000003207327212 */ /* 0x104fe400078e962e */
[----:B---3--:R-:W-:Y:S02]  /*10c0*/  LOP3.LUT R10, R34, R51, R46, 0x96, !PT ;  /* 0x00000033220a7212 */ /* 0x008fe400078e962e */
[-C--:B----4-:R-:W-:Y:S02]  /*10d0*/  LOP3.LUT R31, R35, R44.reuse, R31, 0x96, !PT ;  /* 0x0000002c231f7212 */ /* 0x090fe400078e961f */
[----:B------:R-:W-:-:S02]  /*10e0*/  LOP3.LUT R30, R45, R44, R30, 0x96, !PT ;  /* 0x0000002c2d1e7212 */ /* 0x000fc400078e961e */
[----:B------:R-:W-:Y:S02]  /*10f0*/  LOP3.LUT R8, R44, R47, R8, 0x96, !PT ;  /* 0x0000002f2c087212 */ /* 0x000fe400078e9608 */
[----:B------:R-:W-:Y:S02]  /*1100*/  LOP3.LUT R38, R45, R42, R38, 0x96, !PT ;  /* 0x0000002a2d267212 */ /* 0x000fe400078e9626 */
[--C-:B------:R-:W-:Y:S02]  /*1110*/  LOP3.LUT R51, R46, R9, R43.reuse, 0x96, !PT ;  /* 0x000000092e337212 */ /* 0x100fe400078e962b */
[----:B------:R-:W-:Y:S02]  /*1120*/  LOP3.LUT R9, R49, R50, R34, 0x96, !PT ;  /* 0x0000003231097212 */ /* 0x000fe400078e9622 */
[--C-:B------:R-:W-:Y:S02]  /*1130*/  LOP3.LUT R31, R16, R31, R43.reuse, 0x96, !PT ;  /* 0x0000001f101f7212 */ /* 0x100fe400078e962b */
[----:B------:R-:W-:-:S02]  /*1140*/  LOP3.LUT R30, R7, R30, R43, 0x96, !PT ;  /* 0x0000001e071e7212 */ /* 0x000fc400078e962b */
[----:B------:R-:W-:Y:S02]  /*1150*/  LOP3.LUT R8, R43, R8, R32, 0x96, !PT ;  /* 0x000000082b087212 */ /* 0x000fe400078e9620 */
[----:B------:R-:W-:Y:S02]  /*1160*/  LOP3.LUT R38, R46, R38, R35, 0x96, !PT ;  /* 0x000000262e267212 */ /* 0x000fe400078e9623 */
[----:B------:R-:W-:Y:S02]  /*1170*/  LOP3.LUT R50, R40, R51, R34, 0x96, !PT ;  /* 0x0000003328327212 */ /* 0x000fe400078e9622 */
[C---:B------:R-:W-:Y:S02]  /*1180*/  LOP3.LUT R31, R49.reuse, R31, R40, 0x96, !PT ;  /* 0x0000001f311f7212 */ /* 0x040fe400078e9628 */
[C---:B------:R-:W-:Y:S02]  /*1190*/  LOP3.LUT R10, R49.reuse, R10, R16, 0x96, !PT ;  /* 0x0000000a310a7212 */ /* 0x040fe400078e9610 */
[----:B------:R-:W-:-:S02]  /*11a0*/  LOP3.LUT R30, R49, R30, R40, 0x96, !PT ;  /* 0x0000001e311e7212 */ /* 0x000fc400078e9628 */
[C---:B------:R-:W-:Y:S02]  /*11b0*/  LOP3.LUT R8, R49.reuse, R8, R40, 0x96, !PT ;  /* 0x0000000831087212 */ /* 0x040fe400078e9628 */
[----:B------:R-:W-:Y:S02]  /*11c0*/  LOP3.LUT R38, R49, R38, R34, 0x96, !PT ;  /* 0x0000002631267212 */ /* 0x000fe400078e9622 */
[----:B------:R-:W-:Y:S02]  /*11d0*/  LOP3.LUT R50, R50, 0xff, R49, 0x48, !PT ;  /* 0x000000ff32327812 */ /* 0x000fe400078e4831 */
[-C--:B------:R-:W-:Y:S02]  /*11e0*/  LOP3.LUT R29, R32, R47.reuse, R29, 0x96, !PT ;  /* 0x0000002f201d7212 */ /* 0x080fe400078e961d */
[-C--:B------:R-:W-:Y:S02]  /*11f0*/  LOP3.LUT R37, R44, R47.reuse, R37, 0x96, !PT ;  /* 0x0000002f2c257212 */ /* 0x080fe400078e9625 */
[----:B------:R-:W-:Y:S01]  /*1200*/  LOP3.LUT R49, R45, R47, R48, 0x96, !PT ;  /* 0x0000002f2d317212 */ /* 0x000fe200078e9630 */
[----:B------:R-:W-:Y:S01]  /*1210*/  LDS.U8 R50, [R50+UR5] ;  /* 0x0000000532327984 */ /* 0x000fe20008000000 */
[----:B------:R-:W-:-:S02]  /*1220*/  LOP3.LUT R36, R35, R45, R36, 0x96, !PT ;  /* 0x0000002d23247212 */ /* 0x000fc400078e9624 */
[C---:B------:R-:W-:Y:S02]  /*1230*/  LOP3.LUT R41, R45.reuse, R44, R41, 0x96, !PT ;  /* 0x0000002c2d297212 */ /* 0x040fe400078e9629 */
[C---:B------:R-:W-:Y:S02]  /*1240*/  LOP3.LUT R33, R45.reuse, R42, R33, 0x96, !PT ;  /* 0x0000002a2d217212 */ /* 0x040fe400078e9621 */
[----:B------:R-:W-:Y:S02]  /*1250*/  LOP3.LUT R12, R42, R47, R12, 0x96, !PT ;  /* 0x0000002f2a0c7212 */ /* 0x000fe400078e960c */
[----:B------:R-:W-:Y:S02]  /*1260*/  LOP3.LUT R48, R16, R29, R46, 0x96, !PT ;  /* 0x0000001d10307212 */ /* 0x000fe400078e962e */
[----:B------:R-:W-:Y:S02]  /*1270*/  LOP3.LUT R39, R45, R47, R39, 0x96, !PT ;  /* 0x0000002f2d277212 */ /* 0x000fe400078e9627 */
[----:B------:R-:W-:-:S02]  /*1280*/  LOP3.LUT R37, R46, R37, R35, 0x96, !PT ;  /* 0x000000252e257212 */ /* 0x000fc400078e9623 */
[--C-:B------:R-:W-:Y:S02]  /*1290*/  LOP3.LUT R29, R46, R49, R43.reuse, 0x96, !PT ;  /* 0x000000312e1d7212 */ /* 0x100fe400078e962b */
[----:B------:R-:W-:Y:S01]  /*12a0*/  LOP3.LUT R36, R7, R36, R43, 0x96, !PT ;  /* 0x0000002407247212 */ /* 0x000fe200078e962b */
[----:B------:R-:W-:Y:S01]  /*12b0*/  LDS.U8 R49, [UR9+0x31] ;  /* 0x00003109ff317984 */ /* 0x000fe20008000000 */
[----:B------:R-:W-:Y:S02]  /*12c0*/  LOP3.LUT R41, R34, R41, R35, 0x96, !PT ;  /* 0x0000002922297212 */ /* 0x000fe400078e9623 */
[--C-:B------:R-:W-:Y:S02]  /*12d0*/  LOP3.LUT R46, R43, R33, R32.reuse, 0x96, !PT ;  /* 0x000000212b2e7212 */ /* 0x100fe400078e9620 */
[----:B------:R-:W-:Y:S02]  /*12e0*/  LOP3.LUT R33, R42, R44, R13, 0x96, !PT ;  /* 0x0000002c2a217212 */ /* 0x000fe400078e960d */
[----:B------:R-:W-:-:S02]  /*12f0*/  LOP3.LUT R12, R7, R12, R32, 0x96, !PT ;  /* 0x0000000c070c7212 */ /* 0x000fc400078e9620 */
[----:B------:R-:W-:Y:S02]  /*1300*/  LOP3.LUT R13, R32, R39, R35, 0x96, !PT ;  /* 0x00000027200d7212 */ /* 0x000fe400078e9623 */
[C---:B------:R-:W-:Y:S02]  /*1310*/  LOP3.LUT R42, R11.reuse, R36, R34, 0x96, !PT ;  /* 0x000000240b2a7212 */ /* 0x040fe400078e9622 */
[----:B------:R-:W-:Y:S01]  /*1320*/  LOP3.LUT R44, R11, R48, R40, 0x96, !PT ;  /* 0x000000300b2c7212 */ /* 0x000fe200078e9628 */
[----:B------:R-:W-:Y:S01]  /*1330*/  LDS.U8 R36, [UR9+0x36] ;  /* 0x00003609ff247984 */ /* 0x000fe20008000000 */
[--C-:B------:R-:W-:Y:S02]  /*1340*/  LOP3.LUT R51, R5, R41, R16.reuse, 0x96, !PT ;  /* 0x0000002905337212 */ /* 0x100fe400078e9610 */
[----:B------:R-:W-:Y:S02]  /*1350*/  LOP3.LUT R37, R11, R37, R16, 0x96, !PT ;  /* 0x000000250b257212 */ /* 0x000fe400078e9610 */
[----:B------:R-:W-:-:S02]  /*1360*/  LOP3.LUT R39, R5, R12, R40, 0x96, !PT ;  /* 0x0000000c05277212 */ /* 0x000fc400078e9628 */
[----:B------:R-:W-:Y:S02]  /*1370*/  LOP3.LUT R12, R40, R13, R34, 0x96, !PT ;  /* 0x0000000d280c7212 */ /* 0x000fe400078e9622 */
[----:B------:R-:W-:Y:S01]  /*1380*/  LOP3.LUT R45, R11, R46, R7, 0x96, !PT ;  /* 0x0000002e0b2d7212 */ /* 0x000fe200078e9607 */
[----:B------:R-:W-:Y:S01]  /*1390*/  LDS.U8 R34, [UR9+0x32] ;  /* 0x00003209ff227984 */ /* 0x000fe20008000000 */
[--C-:B------:R-:W-:Y:S02]  /*13a0*/  LOP3.LUT R41, R31, 0xff, R6.reuse, 0x48, !PT ;  /* 0x000000ff1f297812 */ /* 0x100fe400078e4806 */
[----:B------:R-:W-:Y:S01]  /*13b0*/  LOP3.LUT R43, R10, 0xff, R11, 0x48, !PT ;  /* 0x000000ff0a2b7812 */ /* 0x000fe200078e480b */
[----:B------:R-:W-:Y:S01]  /*13c0*/  LDS.U8 R13, [UR9+0x39] ;  /* 0x00003909ff0d7984 */ /* 0x000fe20008000000 */
[----:B------:R-:W-:Y:S02]  /*13d0*/  LOP3.LUT R40, R9, 0xff, R6, 0x48, !PT ;  /* 0x000000ff09287812 */ /* 0x000fe400078e4806 */
[--C-:B------:R-:W-:Y:S01]  /*13e0*/  LOP3.LUT R48, R42, 0xff, R5.reuse, 0x48, !PT ;  /* 0x000000ff2a307812 */ /* 0x100fe200078e4805 */
[----:B------:R-:W-:Y:S01]  /*13f0*/  LDS.U8 R41, [R41+UR7] ;  /* 0x0000000729297984 */ /* 0x000fe20008000000 */
[----:B------:R-:W-:-:S02]  /*1400*/  LOP3.LUT R46, R44, 0xff, R5, 0x48, !PT ;  /* 0x000000ff2c2e7812 */ /* 0x000fc400078e4805 */
[--C-:B------:R-:W-:Y:S01]  /*1410*/  LOP3.LUT R10, R51, 0xff, R6.reuse, 0x48, !PT ;  /* 0x000000ff330a7812 */ /* 0x100fe200078e4806 */
[----:B------:R-:W-:Y:S01]  /*1420*/  LDS.U8 R44, [R40+UR6] ;  /* 0x00000006282c7984 */ /* 0x000fe20008000000 */
[--C-:B------:R-:W-:Y:S02]  /*1430*/  LOP3.LUT R47, R37, 0xff, R6.reuse, 0x48, !PT ;  /* 0x000000ff252f7812 */ /* 0x100fe400078e4806 */
[----:B------:R-:W-:Y:S01]  /*1440*/  LOP3.LUT R35, R32, R33, R35, 0x96, !PT ;  /* 0x0000002120237212 */ /* 0x000fe200078e9623 */
[----:B------:R-:W-:Y:S01]  /*1450*/  LDS.U8 R46, [R46+UR4] ;  /* 0x000000042e2e7984 */ /* 0x000fe20008000000 */
[----:B------:R-:W-:Y:S02]  /*1460*/  LOP3.LUT R30, R30, 0xff, R11, 0x48, !PT ;  /* 0x000000ff1e1e7812 */ /* 0x000fe400078e480b */
[----:B------:R-:W-:Y:S01]  /*1470*/  LOP3.LUT R42, R8, 0xff, R5, 0x48, !PT ;  /* 0x000000ff082a7812 */ /* 0x000fe200078e4805 */
[----:B------:R-:W-:Y:S01]  /*1480*/  LDS.U8 R33, [UR9+0x3b] ;  /* 0x00003b09ff217984 */ /* 0x000fe20008000000 */
[----:B------:R-:W-:-:S02]  /*1490*/  LOP3.LUT R31, R39, 0xff, R6, 0x48, !PT ;  /* 0x000000ff271f7812 */ /* 0x000fc400078e4806 */
[----:B------:R-:W-:Y:S01]  /*14a0*/  LOP3.LUT R9, R45, 0xff, R6, 0x48, !PT ;  /* 0x000000ff2d097812 */ /* 0x000fe200078e4806 */
[----:B------:R-:W-:Y:S01]  /*14b0*/  LDS.U8 R32, [UR9+0x3c] ;  /* 0x00003c09ff207984 */ /* 0x000fe20008000000 */
[----:B------:R-:W-:-:S03]  /*14c0*/  LOP3.LUT R35, R16, R35, R7, 0x96, !PT ;  /* 0x0000002310237212 */ /* 0x000fc600078e9607 */
[----:B------:R-:W0:Y:S01]  /*14d0*/  LDS.U8 R45, [R48+UR5] ;  /* 0x00000005302d7984 */ /* 0x000e220008000000 */
[----:B------:R-:W-:-:S03]  /*14e0*/  LOP3.LUT R37, R38, 0xff, R5, 0x48, !PT ;  /* 0x000000ff26257812 */ /* 0x000fc600078e4805 */
[----:B------:R-:W1:Y:S01]  /*14f0*/  LDS.U8 R10, [R10+UR6] ;  /* 0x000000060a0a7984 */ /* 0x000e620008000000 */
[----:B------:R-:W-:-:S03]  /*1500*/  LOP3.LUT R38, R16, R29, R7, 0x96, !PT ;  /* 0x0000001d10267212 */ /* 0x000fc600078e9607 */
[----:B------:R-:W-:Y:S01]  /*1510*/  LDS.U8 R8, [R47+UR5] ;  /* 0x000000052f087984 */ /* 0x000fe20008000000 */
[----:B------:R-:W-:-:S03]  /*1520*/  LOP3.LUT R52, R12, 0xff, R5, 0x48, !PT ;  /* 0x000000ff0c347812 */ /* 0x000fc600078e4805 */
[----:B------:R-:W2:Y:S04]  /*1530*/  LDS.U8 R48, [UR9+0x33] ;  /* 0x00003309ff307984 */ /* 0x000ea80008000000 */
[----:B------:R-:W3:Y:S04]  /*1540*/  LDS.U8 R40, [UR9+0x38] ;  /* 0x00003809ff287984 */ /* 0x000ee80008000000 */
[----:B------:R-:W4:Y:S01]  /*1550*/  LDS.U8 R47, [UR9+0x3d] ;  /* 0x00003d09ff2f7984 */ /* 0x000f220008000000 */
[----:B------:R-:W-:-:S03]  /*1560*/  LOP3.LUT R5, R35, 0xff, R6, 0x48, !PT ;  /* 0x000000ff23057812 */ /* 0x000fc600078e4806 */
[----:B------:R-:W-:Y:S01]  /*1570*/  LDS.U8 R30, [R30+UR4] ;  /* 0x000000041e1e7984 */ /* 0x000fe20008000000 */
[----:B------:R-:W-:-:S03]  /*1580*/  LOP3.LUT R29, R38, 0xff, R11, 0x48, !PT ;  /* 0x000000ff261d7812 */ /* 0x000fc600078e480b */
[----:B------:R-:W4:Y:S04]  /*1590*/  LDS.U8 R42, [R42+UR6] ;  /* 0x000000062a2a7984 */ /* 0x000f280008000000 */
[----:B------:R-:W4:Y:S04]  /*15a0*/  LDS.U8 R31, [R31+UR5] ;  /* 0x000000051f1f7984 */ /* 0x000f280008000000 */
[----:B------:R-:W4:Y:S04]  /*15b0*/  LDS.U8 R43, [R43+UR7] ;  /* 0x000000072b2b7984 */ /* 0x000f280008000000 */
[----:B------:R-:W4:Y:S04]  /*15c0*/  LDS.U8 R9, [R9+UR7] ;  /* 0x0000000709097984 */ /* 0x000f280008000000 */
        /* <DEDUP_REMOVED lines=8> */
[----:B------:R-:W4:Y:S04]  /*1650*/  LDS.U8 R29, [R29+UR6] ;  /* 0x000000061d1d7984 */ /* 0x000f280008000000 */
[----:B------:R-:W4:Y:S01]  /*1660*/  LDS.U8 R5, [R5+UR4] ;  /* 0x0000000405057984 */ /* 0x000f220008000000 */
[----:B0-----:R-:W-:-:S02]  /*1670*/  LOP3.LUT R51, R41, R45, R36, 0x96, !PT ;  /* 0x0000002d29337212 */ /* 0x001fc400078e9624 */
[-C--:B-1----:R-:W-:Y:S02]  /*1680*/  LOP3.LUT R49, R10, R41.reuse, R49, 0x96, !PT ;  /* 0x000000290a317212 */ /* 0x082fe400078e9631 */
[----:B------:R-:W-:Y:S02]  /*1690*/  LOP3.LUT R33, R46, R41, R33, 0x96, !PT ;  /* 0x000000292e217212 */ /* 0x000fe400078e9621 */
[----:B------:R-:W-:Y:S02]  /*16a0*/  LOP3.LUT R32, R41, R44, R32, 0x96, !PT ;  /* 0x0000002c29207212 */ /* 0x000fe400078e9620 */
[-C--:B--2---:R-:W-:Y:S02]  /*16b0*/  LOP3.LUT R48, R10, R45.reuse, R48, 0x96, !PT ;  /* 0x0000002d0a307212 */ /* 0x084fe400078e9630 */
[-C--:B---3--:R-:W-:Y:S02]  /*16c0*/  LOP3.LUT R40, R44, R45.reuse, R40, 0x96, !PT ;  /* 0x0000002d2c287212 */ /* 0x088fe400078e9628 */
[----:B----4-:R-:W-:-:S02]  /*16d0*/  LOP3.LUT R47, R46, R45, R47, 0x96, !PT ;  /* 0x0000002d2e2f7212 */ /* 0x010fc400078e962f */
[----:B------:R-:W-:Y:S02]  /*16e0*/  LOP3.LUT R36, R42, R51, R30, 0x96, !PT ;  /* 0x000000332a247212 */ /* 0x000fe400078e961e */
[-C--:B------:R-:W-:Y:S02]  /*16f0*/  LOP3.LUT R34, R31, R44.reuse, R34, 0x96, !PT ;  /* 0x0000002c1f227212 */ /* 0x080fe400078e9622 */
[----:B------:R-:W-:Y:S02]  /*1700*/  LOP3.LUT R38, R46, R44, R53, 0x96, !PT ;  /* 0x0000002c2e267212 */ /* 0x000fe400078e9635 */
[----:B------:R-:W-:Y:S01]  /*1710*/  LOP3.LUT R13, R44, R45, R13, 0x96, !PT ;  /* 0x0000002d2c0d7212 */ /* 0x000fe200078e960d */
[----:B------:R-:W-:Y:S01]  /*1720*/  LDS.U8 R53, [UR9+0x46] ;  /* 0x00004609ff357984 */ /* 0x000fe20008000000 */
[----:B------:R-:W-:Y:S02]  /*1730*/  LOP3.LUT R49, R8, R49, R30, 0x96, !PT ;  /* 0x0000003108317212 */ /* 0x000fe400078e961e */
[----:B------:R-:W-:-:S02]  /*1740*/  LOP3.LUT R33, R30, R33, R31, 0x96, !PT ;  /* 0x000000211e217212 */ /* 0x000fc400078e961f */
[C---:B------:R-:W-:Y:S02]  /*1750*/  LOP3.LUT R51, R30.reuse, R32, R43, 0x96, !PT ;  /* 0x000000201e337212 */ /* 0x040fe400078e962b */
[----:B------:R-:W-:Y:S02]  /*1760*/  LOP3.LUT R48, R9, R48, R30, 0x96, !PT ;  /* 0x0000003009307212 */ /* 0x000fe400078e961e */
[----:B------:R-:W-:Y:S02]  /*1770*/  LOP3.LUT R40, R30, R40, R31, 0x96, !PT ;  /* 0x000000281e287212 */ /* 0x000fe400078e961f */
[----:B------:R-:W-:Y:S02]  /*1780*/  LOP3.LUT R12, R31, R46, R12, 0x96, !PT ;  /* 0x0000002e1f0c7212 */ /* 0x000fe400078e960c */
[----:B------:R-:W-:Y:S02]  /*1790*/  LOP3.LUT R39, R46, R44, R39, 0x96, !PT ;  /* 0x0000002c2e277212 */ /* 0x000fe400078e9627 */
[----:B------:R-:W-:-:S02]  /*17a0*/  LOP3.LUT R30, R30, R47, R43, 0x96, !PT ;  /* 0x0000002f1e1e7212 */ /* 0x000fc400078e962b */
[C---:B------:R-:W-:Y:S02]  /*17b0*/  LOP3.LUT R7, R46.reuse, R41, R7, 0x96, !PT ;  /* 0x000000292e077212 */ /* 0x040fe400078e9607 */
[CC--:B------:R-:W-:Y:S02]  /*17c0*/  LOP3.LUT R47, R41.reuse, R45.reuse, R16, 0x96, !PT ;  /* 0x0000002d292f7212 */ /* 0x0c0fe400078e9610 */
[----:B------:R-:W-:Y:S01]  /*17d0*/  LOP3.LUT R35, R46, R45, R35, 0x96, !PT ;  /* 0x0000002d2e237212 */ /* 0x000fe200078e9623 */
[----:B------:R-:W-:Y:S01]  /*17e0*/  LDS.U8 R16, [UR9+0x47] ;  /* 0x00004709ff107984 */ /* 0x000fe20008000000 */
[----:B------:R-:W-:Y:S02]  /*17f0*/  LOP3.LUT R11, R41, R44, R11, 0x96, !PT ;  /* 0x0000002c290b7212 */ /* 0x000fe400078e960b */
[--C-:B------:R-:W-:Y:S02]  /*1800*/  LOP3.LUT R34, R9, R34, R43.reuse, 0x96, !PT ;  /* 0x0000002209227212 */ /* 0x100fe400078e962b */
[----:B------:R-:W-:-:S02]  /*1810*/  LOP3.LUT R38, R8, R38, R43, 0x96, !PT ;  /* 0x0000002608267212 */ /* 0x000fc400078e962b */
[C-C-:B------:R-:W-:Y:S02]  /*1820*/  LOP3.LUT R13, R43.reuse, R13, R10.reuse, 0x96, !PT ;  /* 0x0000000d2b0d7212 */ /* 0x140fe400078e960a */
[----:B------:R-:W-:Y:S02]  /*1830*/  LOP3.LUT R12, R8, R12, R43, 0x96, !PT ;  /* 0x0000000c080c7212 */ /* 0x000fe400078e962b */
[--C-:B------:R-:W-:Y:S02]  /*1840*/  LOP3.LUT R41, R42, R39, R31.reuse, 0x96, !PT ;  /* 0x000000272a297212 */ /* 0x100fe400078e961f */
[--C-:B------:R-:W-:Y:S02]  /*1850*/  LOP3.LUT R43, R43, R7, R10.reuse, 0x96, !PT ;  /* 0x000000072b2b7212 */ /* 0x100fe400078e960a */
[----:B------:R-:W-:Y:S02]  /*1860*/  LOP3.LUT R44, R8, R47, R10, 0x96, !PT ;  /* 0x0000002f082c7212 */ /* 0x000fe400078e960a */
[----:B------:R-:W-:-:S02]  /*1870*/  LOP3.LUT R7, R10, R35, R31, 0x96, !PT ;  /* 0x000000230a077212 */ /* 0x000fc400078e961f */
[--C-:B------:R-:W-:Y:S02]  /*1880*/  LOP3.LUT R32, R50, R49, R42.reuse, 0x96, !PT ;  /* 0x0000003132207212 */ /* 0x100fe400078e962a */
[----:B------:R-:W-:Y:S01]  /*1890*/  LOP3.LUT R46, R6, R41, R9, 0x96, !PT ;  /* 0x00000029062e7212 */ /* 0x000fe200078e9609 */
[----:B------:R-:W-:Y:S01]  /*18a0*/  LDS.U8 R49, [UR9+0x4b] ;  /* 0x00004b09ff317984 */ /* 0x000fe20008000000 */
[C-C-:B------:R-:W-:Y:S02]  /*18b0*/  LOP3.LUT R34, R50.reuse, R34, R37.reuse, 0x96, !PT ;  /* 0x0000002232227212 */ /* 0x140fe400078e9625 */
[----:B------:R-:W-:Y:S02]  /*18c0*/  LOP3.LUT R51, R37, R51, R42, 0x96, !PT ;  /* 0x0000003325337212 */ /* 0x000fe400078e962a */
[C-C-:B------:R-:W-:Y:S02]  /*18d0*/  LOP3.LUT R38, R50.reuse, R38, R37.reuse, 0x96, !PT ;  /* 0x0000002632267212 */ /* 0x140fe400078e9625 */
[----:B------:R-:W-:-:S02]  /*18e0*/  LOP3.LUT R13, R50, R13, R37, 0x96, !PT ;  /* 0x0000000d320d7212 */ /* 0x000fc400078e9625 */
[--C-:B------:R-:W-:Y:S02]  /*18f0*/  LOP3.LUT R39, R29, R48, R37.reuse, 0x96, !PT ;  /* 0x000000301d277212 */ /* 0x100fe400078e9625 */
[----:B------:R-:W-:Y:S01]  /*1900*/  LOP3.LUT R44, R6, R44, R37, 0x96, !PT ;  /* 0x0000002c062c7212 */ /* 0x000fe200078e9625 */
[----:B------:R-:W-:Y:S01]  /*1910*/  LDS.U8 R48, [UR9+0x43] ;  /* 0x00004309ff307984 */ /* 0x000fe20008000000 */
[--C-:B------:R-:W-:Y:S02]  /*1920*/  LOP3.LUT R7, R37, R7, R42.reuse, 0x96, !PT ;  /* 0x0000000725077212 */ /* 0x100fe400078e962a */
[C---:B------:R-:W-:Y:S02]  /*1930*/  LOP3.LUT R36, R50.reuse, R36, R9, 0x96, !PT ;  /* 0x0000002432247212 */ /* 0x040fe400078e9609 */
[--C-:B------:R-:W-:Y:S02]  /*1940*/  LOP3.LUT R33, R50, R33, R42.reuse, 0x96, !PT ;  /* 0x0000002132217212 */ /* 0x100fe400078e962a */
[----:B------:R-:W-:-:S02]  /*1950*/  LOP3.LUT R35, R29, R12, R42, 0x96, !PT ;  /* 0x0000000c1d237212 */ /* 0x000fc400078e962a */
[----:B------:R-:W-:Y:S01]  /*1960*/  LOP3.LUT R37, R32, 0xff, R5, 0x48, !PT ;  /* 0x000000ff20257812 */ /* 0x000fe200078e4805 */
[----:B------:R-:W-:Y:S01]  /*1970*/  LDS.U8 R12, [UR9+0x42] ;  /* 0x00004209ff0c7984 */ /* 0x000fe20008000000 */
[C---:B------:R-:W-:Y:S02]  /*1980*/  LOP3.LUT R40, R29.reuse, R40, R9, 0x96, !PT ;  /* 0x000000281d287212 */ /* 0x040fe400078e9609 */
[----:B------:R-:W-:Y:S02]  /*1990*/  LOP3.LUT R42, R29, R43, R8, 0x96, !PT ;  /* 0x0000002b1d2a7212 */ /* 0x000fe400078e9608 */
[--C-:B------:R-:W-:Y:S02]  /*19a0*/  LOP3.LUT R32, R46, 0xff, R5.reuse, 0x48, !PT ;  /* 0x000000ff2e207812 */ /* 0x100fe400078e4805 */
[----:B------:R-:W-:Y:S02]  /*19b0*/  LOP3.LUT R41, R34, 0xff, R5, 0x48, !PT ;  /* 0x000000ff22297812 */ /* 0x000fe400078e4805 */
[----:B------:R-:W-:-:S02]  /*19c0*/  LOP3.LUT R43, R36, 0xff, R29, 0x48, !PT ;  /* 0x000000ff242b7812 */ /* 0x000fc400078e481d */
[--C-:B------:R-:W-:Y:S01]  /*19d0*/  LOP3.LUT R47, R35, 0xff, R6.reuse, 0x48, !PT ;  /* 0x000000ff232f7812 */ /* 0x100fe200078e4806 */
[----:B------:R-:W-:Y:S01]  /*19e0*/  LDS.U8 R32, [R32+UR4] ;  /* 0x0000000420207984 */ /* 0x000fe20008000000 */
[----:B------:R-:W-:Y:S02]  /*19f0*/  LOP3.LUT R45, R39, 0xff, R6, 0x48, !PT ;  /* 0x000000ff272d7812 */ /* 0x000fe400078e4806 */
[--C-:B------:R-:W-:Y:S01]  /*1a00*/  LOP3.LUT R36, R40, 0xff, R5.reuse, 0x48, !PT ;  /* 0x000000ff28247812 */ /* 0x100fe200078e4805 */
[----:B------:R-:W-:Y:S01]  /*1a10*/  LDS.U8 R43, [R43+UR5] ;  /* 0x000000052b2b7984 */ /* 0x000fe20008000000 */
[----:B------:R-:W-:Y:S02]  /*1a20*/  LOP3.LUT R35, R44, 0xff, R5, 0x48, !PT ;  /* 0x000000ff2c237812 */ /* 0x000fe400078e4805 */
[----:B------:R-:W-:Y:S01]  /*1a30*/  LOP3.LUT R50, R51, 0xff, R50, 0x48, !PT ;  /* 0x000000ff33327812 */ /* 0x000fe200078e4832 */
[----:B------:R-:W-:Y:S01]  /*1a40*/  LDS.U8 R44, [R37+UR4] ;  /* 0x00000004252c7984 */ /* 0x000fe20008000000 */
[----:B------:R-:W-:-:S02]  /*1a50*/  LOP3.LUT R38, R38, 0xff, R29, 0x48, !PT ;  /* 0x000000ff26267812 */ /* 0x000fc400078e481d */
[----:B------:R-:W-:Y:S01]  /*1a60*/  LOP3.LUT R40, R42, 0xff, R5, 0x48, !PT ;  /* 0x000000ff2a287812 */ /* 0x000fe200078e4805 */
[----:B------:R-:W-:Y:S01]  /*1a70*/  LDS.U8 R51, [UR9+0x41] ;  /* 0x00004109ff337984 */ /* 0x000fe20008000000 */
[----:B------:R-:W-:-:S03]  /*1a80*/  LOP3.LUT R31, R10, R11, R31, 0x96, !PT ;  /* 0x0000000b0a1f7212 */ /* 0x000fc600078e961f */
[----:B------:R-:W0:Y:S01]  /*1a90*/  LDS.U8 R42, [R41+UR5] ;  /* 0x00000005292a7984 */ /* 0x000e220008000000 */
[----:B------:R-:W-:-:S03]  /*1aa0*/  LOP3.LUT R34, R13, 0xff, R6, 0x48, !PT ;  /* 0x000000ff0d227812 */ /* 0x000fc600078e4806 */
[----:B------:R-:W1:Y:S01]  /*1ab0*/  LDS.U8 R11, [UR9+0x4c] ;  /* 0x00004c09ff0b7984 */ /* 0x000e620008000000 */
[----:B------:R-:W-:-:S03]  /*1ac0*/  LOP3.LUT R33, R33, 0xff, R6, 0x48, !PT ;  /* 0x000000ff21217812 */ /* 0x000fc600078e4806 */
[----:B------:R-:W2:Y:S04]  /*1ad0*/  LDS.U8 R35, [R35+UR7] ;  /* 0x0000000723237984 */ /* 0x000ea80008000000 */
[----:B------:R-:W3:Y:S04]  /*1ae0*/  LDS.U8 R45, [R45+UR6] ;  /* 0x000000062d2d7984 */ /* 0x000ee80008000000 */
[----:B------:R-:W-:Y:S04]  /*1af0*/  LDS.U8 R46, [R38+UR6] ;  /* 0x00000006262e7984 */ /* 0x000fe80008000000 */
[----:B------:R-:W4:Y:S01]  /*1b00*/  LDS.U8 R36, [R36+UR7] ;  /* 0x0000000724247984 */ /* 0x000f220008000000 */
[----:B------:R-:W-:-:S03]  /*1b10*/  LOP3.LUT R30, R9, R30, R8, 0x96, !PT ;  /* 0x0000001e091e7212 */ /* 0x000fc600078e9608 */
[----:B------:R-:W-:Y:S04]  /*1b20*/  LDS.U8 R10, [UR9+0x49] ;  /* 0x00004909ff0a7984 */ /* 0x000fe80008000000 */
[----:B------:R-:W4:Y:S01]  /*1b30*/  LDS.U8 R47, [R47+UR7] ;  /* 0x000000072f2f7984 */ /* 0x000f220008000000 */
[----:B------:R-:W-:-:S03]  /*1b40*/  LOP3.LUT R8, R9, R31, R8, 0x96, !PT ;  /* 0x0000001f09087212 */ /* 0x000fc600078e9608 */
[----:B------:R4:W4:Y:S04]  /*1b50*/  LDS.U8 R13, [R40+UR5] ;  /* 0x00000005280d7984 */ /* 0x0009280008000000 */
[----:B------:R-:W-:Y:S04]  /*1b60*/  LDS.U8 R34, [R34+UR4] ;  /* 0x0000000422227984 */ /* 0x000fe80008000000 */
[----:B------:R-:W4:Y:S01]  /*1b70*/  LDS.U8 R50, [R50+UR7] ;  /* 0x0000000732327984 */ /* 0x000f220008000000 */
[----:B------:R-:W-:-:S03]  /*1b80*/  LOP3.LUT R52, R30, 0xff, R29, 0x48, !PT ;  /* 0x000000ff1e347812 */ /* 0x000fc600078e481d */
[----:B------:R4:W4:Y:S01]  /*1b90*/  LDS.U8 R39, [R33+UR6] ;  /* 0x0000000621277984 */ /* 0x0009220008000000 */
[----:B------:R-:W-:-:S03]  /*1ba0*/  LOP3.LUT R7, R7, 0xff, R6, 0x48, !PT ;  /* 0x000000ff07077812 */ /* 0x000fc600078e4806 */
        /* <DEDUP_REMOVED lines=8> */
[----:B------:R-:W-:Y:S04]  /*1c30*/  LDS.U8 R7, [R7+UR5] ;  /* 0x0000000507077984 */ /* 0x000fe80008000000 */
[----:B------:R-:W4:Y:S04]  /*1c40*/  LDS.U8 R37, [UR9+0x4f] ;  /* 0x00004f09ff257984 */ /* 0x000f280008000000 */
[----:B------:R-:W4:Y:S04]  /*1c50*/  LDS.U8 R9, [R52+UR4] ;  /* 0x0000000434097984 */ /* 0x000f280008000000 */
[----:B------:R-:W4:Y:S01]  /*1c60*/  LDS.U8 R6, [R6+UR6] ;  /* 0x0000000606067984 */ /* 0x000f220008000000 */
[----:B0-----:R-:W-:-:S02]  /*1c70*/  LOP3.LUT R51, R32, R42, R51, 0x96, !PT ;  /* 0x0000002a20337212 */ /* 0x001fc400078e9633 */
[-C--:B-1----:R-:W-:Y:S02]  /*1c80*/  LOP3.LUT R11, R42, R44.reuse, R11, 0x96, !PT ;  /* 0x0000002c2a0b7212 */ /* 0x082fe400078e960b */
[----:B--2---:R-:W-:Y:S02]  /*1c90*/  LOP3.LUT R12, R35, R44, R12, 0x96, !PT ;  /* 0x0000002c230c7212 */ /* 0x004fe400078e960c */
[C---:B---3--:R-:W-:Y:S02]  /*1ca0*/  LOP3.LUT R49, R45.reuse, R42, R49, 0x96, !PT ;  /* 0x0000002a2d317212 */ /* 0x048fe400078e9631 */
[----:B----4-:R-:W-:Y:S02]  /*1cb0*/  LOP3.LUT R51, R36, R51, R46, 0x96, !PT ;  /* 0x0000003324337212 */ /* 0x010fe400078e962e */
[----:B------:R-:W-:Y:S02]  /*1cc0*/  LOP3.LUT R53, R42, R47, R53, 0x96, !PT ;  /* 0x0000002f2a357212 */ /* 0x000fe400078e9635 */
[----:B------:R-:W-:-:S02]  /*1cd0*/  LOP3.LUT R16, R45, R44, R16, 0x96, !PT ;  /* 0x0000002c2d107212 */ /* 0x000fc400078e9610 */
[----:B------:R-:W-:Y:S02]  /*1ce0*/  LOP3.LUT R10, R44, R47, R10, 0x96, !PT ;  /* 0x0000002f2c0a7212 */ /* 0x000fe400078e960a */
[C-C-:B------:R-:W-:Y:S02]  /*1cf0*/  LOP3.LUT R40, R46.reuse, R11, R43.reuse, 0x96, !PT ;  /* 0x0000000b2e287212 */ /* 0x140fe400078e962b */
[----:B------:R-:W-:Y:S02]  /*1d00*/  LOP3.LUT R33, R13, R12, R43, 0x96, !PT ;  /* 0x0000000c0d217212 */ /* 0x000fe400078e962b */
[----:B------:R-:W-:Y:S02]  /*1d10*/  LOP3.LUT R49, R46, R49, R35, 0x96, !PT ;  /* 0x000000312e317212 */ /* 0x000fe400078e9623 */
[----:B------:R-:W-:Y:S02]  /*1d20*/  LOP3.LUT R11, R50, R51, R34, 0x96, !PT ;  /* 0x00000033320b7212 */ /* 0x000fe400078e9622 */
[----:B------:R-:W-:-:S02]  /*1d30*/  LOP3.LUT R12, R34, R53, R46, 0x96, !PT ;  /* 0x00000035220c7212 */ /* 0x000fc400078e962e */
[----:B------:R-:W-:Y:S02]  /*1d40*/  LOP3.LUT R16, R36, R16, R43, 0x96, !PT ;  /* 0x0000001024107212 */ /* 0x000fe400078e962b */
[----:B------:R-:W-:Y:S02]  /*1d50*/  LOP3.LUT R10, R43, R10, R32, 0x96, !PT ;  /* 0x0000000a2b0a7212 */ /* 0x000fe400078e9620 */
[--C-:B------:R-:W-:Y:S02]  /*1d60*/  LOP3.LUT R51, R39, R40, R34.reuse, 0x96, !PT ;  /* 0x0000002827337212 */ /* 0x100fe400078e9622 */
[C---:B------:R-:W-:Y:S02]  /*1d70*/  LOP3.LUT R40, R50.reuse, R49, R34, 0x96, !PT ;  /* 0x0000003132287212 */ /* 0x040fe400078e9622 */
[C---:B------:R-:W-:Y:S02]  /*1d80*/  LOP3.LUT R33, R50.reuse, R33, R39, 0x96, !PT ;  /* 0x0000002132217212 */ /* 0x040fe400078e9627 */
[----:B------:R-:W-:-:S02]  /*1d90*/  LOP3.LUT R12, R50, R12, R13, 0x96, !PT ;  /* 0x0000000c320c7212 */ /* 0x000fc400078e960d */
[C-C-:B------:R-:W-:Y:S02]  /*1da0*/  LOP3.LUT R16, R50.reuse, R16, R39.reuse, 0x96, !PT ;  /* 0x0000001032107212 */ /* 0x140fe400078e9627 */
[----:B------:R-:W-:Y:S02]  /*1db0*/  LOP3.LUT R10, R50, R10, R39, 0x96, !PT ;  /* 0x0000000a320a7212 */ /* 0x000fe400078e9627 */
[----:B------:R-:W-:Y:S02]  /*1dc0*/  LOP3.LUT R49, R51, 0xff, R50, 0x48, !PT ;  /* 0x000000ff33317812 */ /* 0x000fe400078e4832 */
[-C--:B------:R-:W-:Y:S01]  /*1dd0*/  LOP3.LUT R29, R44, R47.reuse, R29, 0x96, !PT ;  /* 0x0000002f2c1d7212 */ /* 0x080fe200078e961d */
[----:B------:R-:W-:Y:S01]  /*1de0*/  LDS.U8 R51, [UR9+0x56] ;  /* 0x00005609ff337984 */ /* 0x000fe20008000000 */
[-C--:B------:R-:W-:Y:S02]  /*1df0*/  LOP3.LUT R48, R32, R47.reuse, R48, 0x96, !PT ;  /* 0x0000002f20307212 */ /* 0x080fe400078e9630 */
[C---:B------:R-:W-:Y:S01]  /*1e00*/  LOP3.LUT R50, R45.reuse, R47, R30, 0x96, !PT ;  /* 0x0000002f2d327212 */ /* 0x040fe200078e961e */
[----:B------:R-:W-:Y:S01]  /*1e10*/  LDS.U8 R49, [R49+UR5] ;  /* 0x0000000531317984 */ /* 0x000fe20008000000 */
[----:B------:R-:W-:-:S02]  /*1e20*/  LOP3.LUT R41, R45, R44, R41, 0x96, !PT ;  /* 0x0000002c2d297212 */ /* 0x000fc400078e9629 */
[----:B------:R-:W-:Y:S02]  /*1e30*/  LOP3.LUT R31, R42, R47, R31, 0x96, !PT ;  /* 0x0000002f2a1f7212 */ /* 0x000fe400078e961f */
[----:B------:R-:W-:Y:S02]  /*1e40*/  LOP3.LUT R8, R35, R45, R8, 0x96, !PT ;  /* 0x0000002d23087212 */ /* 0x000fe400078e9608 */
[C---:B------:R-:W-:Y:S02]  /*1e50*/  LOP3.LUT R30, R46.reuse, R29, R35, 0x96, !PT ;  /* 0x0000001d2e1e7212 */ /* 0x040fe400078e9623 */
[----:B------:R-:W-:Y:S02]  /*1e60*/  LOP3.LUT R38, R45, R47, R38, 0x96, !PT ;  /* 0x0000002f2d267212 */ /* 0x000fe400078e9626 */
[----:B------:R-:W-:Y:S02]  /*1e70*/  LOP3.LUT R48, R13, R48, R46, 0x96, !PT ;  /* 0x000000300d307212 */ /* 0x000fe400078e962e */
[----:B------:R-:W-:-:S02]  /*1e80*/  LOP3.LUT R29, R46, R50, R43, 0x96, !PT ;  /* 0x000000322e1d7212 */ /* 0x000fc400078e962b */
[----:B------:R-:W-:Y:S02]  /*1e90*/  LOP3.LUT R5, R45, R42, R5, 0x96, !PT ;  /* 0x0000002a2d057212 */ /* 0x000fe400078e9605 */
[----:B------:R-:W-:Y:S02]  /*1ea0*/  LOP3.LUT R46, R34, R41, R35, 0x96, !PT ;  /* 0x00000029222e7212 */ /* 0x000fe400078e9623 */
[C---:B------:R-:W-:Y:S02]  /*1eb0*/  LOP3.LUT R8, R36.reuse, R8, R43, 0x96, !PT ;  /* 0x0000000824087212 */ /* 0x040fe400078e962b */
[--C-:B------:R-:W-:Y:S02]  /*1ec0*/  LOP3.LUT R50, R36, R31, R32.reuse, 0x96, !PT ;  /* 0x0000001f24327212 */ /* 0x100fe400078e9620 */
[----:B------:R-:W-:Y:S01]  /*1ed0*/  LOP3.LUT R38, R32, R38, R35, 0x96, !PT ;  /* 0x0000002620267212 */ /* 0x000fe200078e9623 */
[----:B------:R-:W-:Y:S01]  /*1ee0*/  LDS.U8 R31, [UR9+0x51] ;  /* 0x00005109ff1f7984 */ /* 0x000fe20008000000 */
[----:B------:R-:W-:-:S02]  /*1ef0*/  LOP3.LUT R43, R43, R5, R32, 0x96, !PT ;  /* 0x000000052b2b7212 */ /* 0x000fc400078e9620 */
[----:B------:R-:W-:Y:S02]  /*1f00*/  LOP3.LUT R5, R42, R44, R37, 0x96, !PT ;  /* 0x0000002c2a057212 */ /* 0x000fe400078e9625 */
[----:B------:R-:W-:Y:S02]  /*1f10*/  LOP3.LUT R53, R7, R46, R13, 0x96, !PT ;  /* 0x0000002e07357212 */ /* 0x000fe400078e960d */
[--C-:B------:R-:W-:Y:S02]  /*1f20*/  LOP3.LUT R42, R9, R8, R34.reuse, 0x96, !PT ;  /* 0x00000008092a7212 */ /* 0x100fe400078e9622 */
[--C-:B------:R-:W-:Y:S02]  /*1f30*/  LOP3.LUT R37, R7, R50, R39.reuse, 0x96, !PT ;  /* 0x0000003207257212 */ /* 0x100fe400078e9627 */
[----:B------:R-:W-:Y:S01]  /*1f40*/  LOP3.LUT R44, R9, R48, R39, 0x96, !PT ;  /* 0x00000030092c7212 */ /* 0x000fe200078e9627 */
[----:B------:R-:W-:Y:S01]  /*1f50*/  LDS.U8 R50, [UR9+0x52] ;  /* 0x00005209ff327984 */ /* 0x000fe20008000000 */
[----:B------:R-:W-:-:S02]  /*1f60*/  LOP3.LUT R8, R39, R38, R34, 0x96, !PT ;  /* 0x0000002627087212 */ /* 0x000fc400078e9622 */
[----:B------:R-:W-:Y:S01]  /*1f70*/  LOP3.LUT R39, R9, R30, R13, 0x96, !PT ;  /* 0x0000001e09277212 */ /* 0x000fe200078e960d */
[----:B------:R-:W-:Y:S01]  /*1f80*/  LDS.U8 R34, [UR9+0x5b] ;  /* 0x00005b09ff227984 */ /* 0x000fe20008000000 */
[--C-:B------:R-:W-:Y:S02]  /*1f90*/  LOP3.LUT R46, R33, 0xff, R6.reuse, 0x48, !PT ;  /* 0x000000ff212e7812 */ /* 0x100fe400078e4806 */
[----:B------:R-:W-:Y:S01]  /*1fa0*/  LOP3.LUT R30, R53, 0xff, R6, 0x48, !PT ;  /* 0x000000ff351e7812 */ /* 0x000fe200078e4806 */
[----:B------:R-:W-:Y:S01]  /*1fb0*/  LDS.U8 R38, [UR9+0x57] ;  /* 0x00005709ff267984 */ /* 0x000fe20008000000 */
[----:B------:R-:W-:Y:S02]  /*1fc0*/  LOP3.LUT R41, R9, R43, R36, 0x96, !PT ;  /* 0x0000002b09297212 */ /* 0x000fe400078e9624 */
[----:B------:R-:W-:Y:S02]  /*1fd0*/  LOP3.LUT R47, R42, 0xff, R7, 0x48, !PT ;  /* 0x000000ff2a2f7812 */ /* 0x000fe400078e4807 */
[--C-:B------:R-:W-:Y:S01]  /*1fe0*/  LOP3.LUT R33, R37, 0xff, R6.reuse, 0x48, !PT ;  /* 0x000000ff25217812 */ /* 0x100fe200078e4806 */
[----:B------:R-:W-:Y:S01]  /*1ff0*/  LDS.U8 R42, [R46+UR7] ;  /* 0x000000072e2a7984 */ /* 0x000fe20008000000 */
[----:B------:R-:W-:-:S02]  /*2000*/  LOP3.LUT R48, R11, 0xff, R6, 0x48, !PT ;  /* 0x000000ff0b307812 */ /* 0x000fc400078e4806 */
[--C-:B------:R-:W-:Y:S01]  /*2010*/  LOP3.LUT R43, R12, 0xff, R9.reuse, 0x48, !PT ;  /* 0x000000ff0c2b7812 */ /* 0x100fe200078e4809 */
[----:B------:R-:W0:Y:S01]  /*2020*/  LDS.U8 R30, [R30+UR6] ;  /* 0x000000061e1e7984 */ /* 0x000e220008000000 */
[----:B------:R-:W-:Y:S02]  /*2030*/  LOP3.LUT R16, R16, 0xff, R9, 0x48, !PT ;  /* 0x000000ff10107812 */ /* 0x000fe400078e4809 */
[--C-:B------:R-:W-:Y:S01]  /*2040*/  LOP3.LUT R11, R39, 0xff, R6.reuse, 0x48, !PT ;  /* 0x000000ff270b7812 */ /* 0x100fe200078e4806 */
[----:B------:R-:W-:Y:S01]  /*2050*/  LDS.U8 R33, [R33+UR5] ;  /* 0x0000000521217984 */ /* 0x000fe20008000000 */
[----:B------:R-:W-:Y:S02]  /*2060*/  LOP3.LUT R12, R41, 0xff, R6, 0x48, !PT ;  /* 0x000000ff290c7812 */ /* 0x000fe400078e4806 */
[--C-:B------:R-:W-:Y:S01]  /*2070*/  LOP3.LUT R10, R10, 0xff, R7.reuse, 0x48, !PT ;  /* 0x000000ff0a0a7812 */ /* 0x100fe200078e4807 */
[----:B------:R-:W-:Y:S01]  /*2080*/  LDS.U8 R47, [R47+UR5] ;  /* 0x000000052f2f7984 */ /* 0x000fe20008000000 */
[----:B------:R-:W-:-:S02]  /*2090*/  LOP3.LUT R45, R44, 0xff, R7, 0x48, !PT ;  /* 0x000000ff2c2d7812 */ /* 0x000fc400078e4807 */
[----:B------:R-:W-:Y:S01]  /*20a0*/  LOP3.LUT R35, R32, R5, R35, 0x96, !PT ;  /* 0x0000000520237212 */ /* 0x000fe200078e9623 */
[----:B------:R-:W1:Y:S01]  /*20b0*/  LDS.U8 R44, [R48+UR6] ;  /* 0x00000006302c7984 */ /* 0x000e620008000000 */
[----:B------:R-:W-:-:S03]  /*20c0*/  LOP3.LUT R39, R40, 0xff, R7, 0x48, !PT ;  /* 0x000000ff28277812 */ /* 0x000fc600078e4807 */
[----:B------:R-:W2:Y:S01]  /*20d0*/  LDS.U8 R5, [UR9+0x5c] ;  /* 0x00005c09ff057984 */ /* 0x000ea20008000000 */
[----:B------:R-:W-:-:S03]  /*20e0*/  LOP3.LUT R40, R13, R29, R36, 0x96, !PT ;  /* 0x0000001d0d287212 */ /* 0x000fc600078e9624 */
[----:B------:R-:W-:Y:S04]  /*20f0*/  LDS.U8 R16, [R16+UR4] ;  /* 0x0000000410107984 */ /* 0x000fe80008000000 */
[----:B------:R-:W3:Y:S04]  /*2100*/  LDS.U8 R11, [R11+UR5] ;  /* 0x000000050b0b7984 */ /* 0x000ee80008000000 */
[----:B------:R-:W-:Y:S04]  /*2110*/  LDS.U8 R43, [R43+UR7] ;  /* 0x000000072b2b7984 */ /* 0x000fe80008000000 */
[----:B------:R-:W4:Y:S04]  /*2120*/  LDS.U8 R12, [R12+UR7] ;  /* 0x000000070c0c7984 */ /* 0x000f280008000000 */
[----:B------:R-:W4:Y:S01]  /*2130*/  LDS.U8 R10, [R10+UR6] ;  /* 0x000000060a0a7984 */ /* 0x000f220008000000 */
[----:B------:R-:W-:-:S03]  /*2140*/  LOP3.LUT R52, R40, 0xff, R9, 0x48, !PT ;  /* 0x000000ff28347812 */ /* 0x000fc600078e4809 */
[----:B------:R-:W-:Y:S01]  /*2150*/  LDS.U8 R45, [R45+UR4] ;  /* 0x000000042d2d7984 */ /* 0x000fe20008000000 */
[----:B------:R-:W-:-:S03]  /*2160*/  LOP3.LUT R13, R13, R35, R36, 0x96, !PT ;  /* 0x000000230d0d7212 */ /* 0x000fc600078e9624 */
[----:B------:R-:W4:Y:S01]  /*2170*/  LDS.U8 R41, [UR9+0x55] ;  /* 0x00005509ff297984 */ /* 0x000f220008000000 */
[----:B------:R-:W-:-:S03]  /*2180*/  LOP3.LUT R7, R8, 0xff, R7, 0x48, !PT ;  /* 0x000000ff08077812 */ /* 0x000fc600078e4807 */
[----:B------:R-:W4:Y:S01]  /*2190*/  LDS.U8 R39, [R39+UR4] ;  /* 0x0000000427277984 */ /* 0x000f220008000000 */
        /* <DEDUP_REMOVED lines=14> */
[-C--:B-1----:R-:W-:Y:S01]  /*2280*/  LOP3.LUT R50, R33, R44.reuse, R50, 0x96, !PT ;  /* 0x0000002c21327212 */ /* 0x082fe200078e9632 */
[----:B------:R-:W-:Y:S01]  /*2290*/  LDS.U8 R52, [UR9+0x67] ;  /* 0x00006709ff347984 */ /* 0x000fe20008000000 */
[C---:B------:R-:W-:Y:S02]  /*22a0*/  LOP3.LUT R51, R42.reuse, R47, R51, 0x96, !PT ;  /* 0x0000002f2a337212 */ /* 0x040fe400078e9633 */
[----:B--2---:R-:W-:Y:S02]  /*22b0*/  LOP3.LUT R5, R42, R44, R5, 0x96, !PT ;  /* 0x0000002c2a057212 */ /* 0x004fe400078e9605 */
[--C-:B---3--:R-:W-:Y:S02]  /*22c0*/  LOP3.LUT R31, R11, R31, R16.reuse, 0x96, !PT ;  /* 0x0000001f0b1f7212 */ /* 0x108fe400078e9610 */
[----:B----4-:R-:W-:Y:S02]  /*22d0*/  LOP3.LUT R50, R12, R50, R43, 0x96, !PT ;  /* 0x000000320c327212 */ /* 0x010fe400078e962b */
[----:B------:R-:W-:-:S02]  /*22e0*/  LOP3.LUT R6, R10, R51, R16, 0x96, !PT ;  /* 0x000000330a067212 */ /* 0x000fc400078e9610 */
[----:B------:R-:W-:Y:S02]  /*22f0*/  LOP3.LUT R51, R16, R5, R43, 0x96, !PT ;  /* 0x0000000510337212 */ /* 0x000fe400078e962b */
[--C-:B------:R-:W-:Y:S02]  /*2300*/  LOP3.LUT R5, R49, R31, R10.reuse, 0x96, !PT ;  /* 0x0000001f31057212 */ /* 0x100fe400078e960a */
[----:B------:R-:W-:Y:S02]  /*2310*/  LOP3.LUT R41, R45, R44, R41, 0x96, !PT ;  /* 0x0000002c2d297212 */ /* 0x000fe400078e9629 */
[----:B------:R-:W-:Y:S02]  /*2320*/  LOP3.LUT R31, R49, R50, R39, 0x96, !PT ;  /* 0x00000032311f7212 */ /* 0x000fe400078e9627 */
[----:B------:R-:W-:Y:S02]  /*2330*/  LOP3.LUT R50, R39, R51, R10, 0x96, !PT ;  /* 0x0000003327327212 */ /* 0x000fe400078e960a */
[----:B------:R-:W-:-:S02]  /*2340*/  LOP3.LUT R34, R45, R42, R34, 0x96, !PT ;  /* 0x0000002a2d227212 */ /* 0x000fc400078e9622 */
[----:B------:R-:W-:Y:S02]  /*2350*/  LOP3.LUT R51, R30, R47, R46, 0x96, !PT ;  /* 0x0000002f1e337212 */ /* 0x000fe400078e962e */
[----:B------:R-:W-:Y:S02]  /*2360*/  LOP3.LUT R40, R33, R45, R40, 0x96, !PT ;  /* 0x0000002d21287212 */ /* 0x000fe400078e9628 */
[C---:B------:R-:W-:Y:S02]  /*2370*/  LOP3.LUT R38, R45.reuse, R44, R38, 0x96, !PT ;  /* 0x0000002c2d267212 */ /* 0x040fe400078e9626 */
[CC--:B------:R-:W-:Y:S02]  /*2380*/  LOP3.LUT R32, R44.reuse, R47.reuse, R32, 0x96, !PT ;  /* 0x0000002f2c207212 */ /* 0x0c0fe400078e9620 */
[-C--:B------:R-:W-:Y:S02]  /*2390*/  LOP3.LUT R35, R44, R47.reuse, R35, 0x96, !PT ;  /* 0x0000002f2c237212 */ /* 0x080fe400078e9623 */
[----:B------:R-:W-:-:S02]  /*23a0*/  LOP3.LUT R48, R45, R47, R48, 0x96, !PT ;  /* 0x0000002f2d307212 */ /* 0x000fc400078e9630 */
[-C--:B------:R-:W-:Y:S02]  /*23b0*/  LOP3.LUT R36, R42, R47.reuse, R36, 0x96, !PT ;  /* 0x0000002f2a247212 */ /* 0x080fe400078e9624 */
[C---:B------:R-:W-:Y:S02]  /*23c0*/  LOP3.LUT R37, R45.reuse, R47, R37, 0x96, !PT ;  /* 0x0000002f2d257212 */ /* 0x040fe400078e9625 */
[----:B------:R-:W-:Y:S02]  /*23d0*/  LOP3.LUT R41, R10, R41, R33, 0x96, !PT ;  /* 0x000000290a297212 */ /* 0x000fe400078e9621 */
[----:B------:R-:W-:Y:S02]  /*23e0*/  LOP3.LUT R47, R45, R42, R9, 0x96, !PT ;  /* 0x0000002a2d2f7212 */ /* 0x000fe400078e9609 */
[----:B------:R-:W-:Y:S02]  /*23f0*/  LOP3.LUT R34, R16, R34, R33, 0x96, !PT ;  /* 0x0000002210227212 */ /* 0x000fe400078e9621 */
[----:B------:R-:W-:-:S02]  /*2400*/  LOP3.LUT R6, R49, R6, R12, 0x96, !PT ;  /* 0x0000000631067212 */ /* 0x000fc400078e960c */
[----:B------:R-:W-:Y:S02]  /*2410*/  LOP3.LUT R46, R12, R51, R16, 0x96, !PT ;  /* 0x000000330c2e7212 */ /* 0x000fe400078e9610 */
[C---:B------:R-:W-:Y:S02]  /*2420*/  LOP3.LUT R9, R11.reuse, R40, R43, 0x96, !PT ;  /* 0x000000280b097212 */ /* 0x040fe400078e962b */
[----:B------:R-:W-:Y:S02]  /*2430*/  LOP3.LUT R42, R42, R44, R29, 0x96, !PT ;  /* 0x0000002c2a2a7212 */ /* 0x000fe400078e961d */
[----:B------:R-:W-:Y:S02]  /*2440*/  LOP3.LUT R38, R11, R38, R43, 0x96, !PT ;  /* 0x000000260b267212 */ /* 0x000fe400078e962b */
[----:B------:R-:W-:Y:S02]  /*2450*/  LOP3.LUT R32, R43, R32, R30, 0x96, !PT ;  /* 0x000000202b207212 */ /* 0x000fe400078e961e */
[----:B------:R-:W-:-:S02]  /*2460*/  LOP3.LUT R35, R16, R35, R33, 0x96, !PT ;  /* 0x0000002310237212 */ /* 0x000fc400078e9621 */
[----:B------:R-:W-:Y:S02]  /*2470*/  LOP3.LUT R36, R11, R36, R30, 0x96, !PT ;  /* 0x000000240b247212 */ /* 0x000fe400078e961e */
[----:B------:R-:W-:Y:S02]  /*2480*/  LOP3.LUT R29, R30, R37, R33, 0x96, !PT ;  /* 0x000000251e1d7212 */ /* 0x000fe400078e9621 */
[----:B------:R-:W-:Y:S02]  /*2490*/  LOP3.LUT R51, R7, R41, R12, 0x96, !PT ;  /* 0x0000002907337212 */ /* 0x000fe400078e960c */
[----:B------:R-:W-:Y:S02]  /*24a0*/  LOP3.LUT R40, R43, R47, R30, 0x96, !PT ;  /* 0x0000002f2b287212 */ /* 0x000fe400078e961e */
[----:B------:R-:W-:Y:S02]  /*24b0*/  LOP3.LUT R16, R16, R48, R43, 0x96, !PT ;  /* 0x0000003010107212 */ /* 0x000fe400078e962b */
[----:B------:R-:W-:-:S02]  /*24c0*/  LOP3.LUT R34, R49, R34, R10, 0x96, !PT ;  /* 0x0000002231227212 */ /* 0x000fc400078e960a */
[----:B------:R-:W-:Y:S02]  /*24d0*/  LOP3.LUT R44, R13, R9, R10, 0x96, !PT ;  /* 0x000000090d2c7212 */ /* 0x000fe400078e960a */
[----:B------:R-:W-:Y:S01]  /*24e0*/  LOP3.LUT R43, R6, 0xff, R13, 0x48, !PT ;  /* 0x000000ff062b7812 */ /* 0x000fe200078e480d */
[----:B------:R-:W-:Y:S01]  /*24f0*/  LDS.U8 R9, [UR9+0x66] ;  /* 0x00006609ff097984 */ /* 0x000fe20008000000 */
[C-C-:B------:R-:W-:Y:S02]  /*2500*/  LOP3.LUT R38, R49.reuse, R38, R39.reuse, 0x96, !PT ;  /* 0x0000002631267212 */ /* 0x140fe400078e9627 */
[--C-:B------:R-:W-:Y:S02]  /*2510*/  LOP3.LUT R32, R49, R32, R39.reuse, 0x96, !PT ;  /* 0x0000002031207212 */ /* 0x100fe400078e9627 */
[--C-:B------:R-:W-:Y:S01]  /*2520*/  LOP3.LUT R46, R13, R46, R39.reuse, 0x96, !PT ;  /* 0x0000002e0d2e7212 */ /* 0x100fe200078e9627 */
[----:B------:R-:W-:Y:S01]  /*2530*/  LDS.U8 R43, [R43+UR5] ;  /* 0x000000052b2b7984 */ /* 0x000fe20008000000 */
[----:B------:R-:W-:-:S02]  /*2540*/  LOP3.LUT R37, R7, R36, R39, 0x96, !PT ;  /* 0x0000002407257212 */ /* 0x000fc400078e9627 */
[----:B------:R-:W-:Y:S01]  /*2550*/  LOP3.LUT R10, R39, R29, R10, 0x96, !PT ;  /* 0x0000001d270a7212 */ /* 0x000fe200078e960a */
[----:B------:R-:W-:Y:S01]  /*2560*/  LDS.U8 R36, [UR9+0x6b] ;  /* 0x00006b09ff247984 */ /* 0x000fe20008000000 */
[----:B------:R-:W-:Y:S02]  /*2570*/  LOP3.LUT R35, R13, R35, R12, 0x96, !PT ;  /* 0x000000230d237212 */ /* 0x000fe400078e960c */
[--C-:B------:R-:W-:Y:S01]  /*2580*/  LOP3.LUT R41, R31, 0xff, R8.reuse, 0x48, !PT ;  /* 0x000000ff1f297812 */ /* 0x100fe200078e4808 */
[----:B------:R-:W-:Y:S01]  /*2590*/  LDS.U8 R29, [UR9+0x69] ;  /* 0x00006909ff1d7984 */ /* 0x000fe20008000000 */
[--C-:B------:R-:W-:Y:S02]  /*25a0*/  LOP3.LUT R6, R51, 0xff, R8.reuse, 0x48, !PT ;  /* 0x000000ff33067812 */ /* 0x100fe400078e4808 */
[----:B------:R-:W-:Y:S02]  /*25b0*/  LOP3.LUT R39, R13, R40, R11, 0x96, !PT ;  /* 0x000000280d277212 */ /* 0x000fe400078e960b */
[----:B------:R-:W-:Y:S01]  /*25c0*/  LOP3.LUT R40, R5, 0xff, R8, 0x48, !PT ;  /* 0x000000ff05287812 */ /* 0x000fe200078e4808 */
[----:B------:R-:W-:Y:S01]  /*25d0*/  LDS.U8 R41, [R41+UR5] ;  /* 0x0000000529297984 */ /* 0x000fe20008000000 */
[----:B------:R-:W-:-:S02]  /*25e0*/  LOP3.LUT R45, R46, 0xff, R7, 0x48, !PT ;  /* 0x000000ff2e2d7812 */ /* 0x000fc400078e4807 */
[--C-:B------:R-:W-:Y:S01]  /*25f0*/  LOP3.LUT R5, R35, 0xff, R8.reuse, 0x48, !PT ;  /* 0x000000ff23057812 */ /* 0x100fe200078e4808 */
[----:B------:R-:W-:Y:S01]  /*2600*/  LDS.U8 R6, [R6+UR4] ;  /* 0x0000000406067984 */ /* 0x000fe20008000000 */
[----:B------:R-:W-:Y:S02]  /*2610*/  LOP3.LUT R31, R37, 0xff, R8, 0x48, !PT ;  /* 0x000000ff251f7812 */ /* 0x000fe400078e4808 */
[----:B------:R-:W-:Y:S01]  /*2620*/  LOP3.LUT R49, R50, 0xff, R49, 0x48, !PT ;  /* 0x000000ff32317812 */ /* 0x000fe200078e4831 */
[----:B------:R-:W-:Y:S01]  /*2630*/  LDS.U8 R45, [R45+UR6] ;  /* 0x000000062d2d7984 */ /* 0x000fe20008000000 */
[----:B------:R-:W-:Y:S02]  /*2640*/  LOP3.LUT R38, R38, 0xff, R13, 0x48, !PT ;  /* 0x000000ff26267812 */ /* 0x000fe400078e480d */
[----:B------:R-:W-:Y:S01]  /*2650*/  LOP3.LUT R47, R44, 0xff, R7, 0x48, !PT ;  /* 0x000000ff2c2f7812 */ /* 0x000fe200078e4807 */
[----:B------:R-:W0:Y:S01]  /*2660*/  LDS.U8 R50, [UR9+0x61] ;  /* 0x00006109ff327984 */ /* 0x000e220008000000 */
[----:B------:R-:W-:-:S02]  /*2670*/  LOP3.LUT R33, R30, R42, R33, 0x96, !PT ;  /* 0x0000002a1e217212 */ /* 0x000fc400078e9621 */
[----:B------:R-:W-:Y:S01]  /*2680*/  LOP3.LUT R37, R32, 0xff, R7, 0x48, !PT ;  /* 0x000000ff20257812 */ /* 0x000fe200078e4807 */
[----:B------:R-:W-:Y:S01]  /*2690*/  LDS.U8 R30, [UR9+0x6c] ;  /* 0x00006c09ff1e7984 */ /* 0x000fe20008000000 */
[----:B------:R-:W-:-:S03]  /*26a0*/  LOP3.LUT R39, R39, 0xff, R8, 0x48, !PT ;  /* 0x000000ff27277812 */ /* 0x000fc600078e4808 */
[----:B------:R-:W1:Y:S01]  /*26b0*/  LDS.U8 R44, [R40+UR4] ;  /* 0x00000004282c7984 */ /* 0x000e620008000000 */
[----:B------:R-:W-:-:S03]  /*26c0*/  LOP3.LUT R34, R34, 0xff, R7, 0x48, !PT ;  /* 0x000000ff22227812 */ /* 0x000fc600078e4807 */
[----:B------:R-:W-:Y:S04]  /*26d0*/  LDS.U8 R42, [UR9+0x62] ;  /* 0x00006209ff2a7984 */ /* 0x000fe80008000000 */
[----:B------:R-:W2:Y:S04]  /*26e0*/  LDS.U8 R31, [R31+UR7] ;  /* 0x000000071f1f7984 */ /* 0x000ea80008000000 */
[----:B------:R-:W3:Y:S04]  /*26f0*/  LDS.U8 R46, [R47+UR7] ;  /* 0x000000072f2e7984 */ /* 0x000ee80008000000 */
[----:B------:R-:W-:Y:S04]  /*2700*/  LDS.U8 R48, [R38+UR6] ;  /* 0x0000000626307984 */ /* 0x000fe80008000000 */
[----:B------:R-:W4:Y:S01]  /*2710*/  LDS.U8 R5, [R5+UR7] ;  /* 0x0000000705057984 */ /* 0x000f220008000000 */
[----:B------:R-:W-:-:S02]  /*2720*/  LOP3.LUT R16, R12, R16, R11, 0x96, !PT ;  /* 0x000000100c107212 */ /* 0x000fc400078e960b */
[----:B------:R-:W-:Y:S01]  /*2730*/  LOP3.LUT R11, R12, R33, R11, 0x96, !PT ;  /* 0x000000210c0b7212 */ /* 0x000fe200078e960b */
[----:B------:R-:W4:Y:S04]  /*2740*/  LDS.U8 R32, [R39+UR5] ;  /* 0x0000000527207984 */ /* 0x000f280008000000 */
[----:B------:R-:W4:Y:S04]  /*2750*/  LDS.U8 R37, [R37+UR4] ;  /* 0x0000000425257984 */ /* 0x000f280008000000 */
[----:B------:R-:W4:Y:S01]  /*2760*/  LDS.U8 R49, [R49+UR7] ;  /* 0x0000000731317984 */ /* 0x000f220008000000 */
[----:B------:R-:W-:-:S03]  /*2770*/  LOP3.LUT R51, R16, 0xff, R13, 0x48, !PT ;  /* 0x000000ff10337812 */ /* 0x000fc600078e480d */
[----:B------:R-:W4:Y:S01]  /*2780*/  LDS.U8 R40, [R34+UR6] ;  /* 0x0000000622287984 */ /* 0x000f220008000000 */
[----:B------:R-:W-:Y:S02]  /*2790*/  LOP3.LUT R53, R10, 0xff, R7, 0x48, !PT ;  /* 0x000000ff0a357812 */ /* 0x000fe400078e4807 */
[----:B------:R-:W-:Y:S01]  /*27a0*/  LOP3.LUT R7, R11, 0xff, R8, 0x48, !PT ;  /* 0x000000ff0b077812 */ /* 0x000fe200078e4808 */
        /* <DEDUP_REMOVED lines=8> */
[----:B------:R4:W4:Y:S04]  /*2830*/  LDS.U8 R12, [R51+UR4] ;  /* 0x00000004330c7984 */ /* 0x0009280008000000 */
[----:B------:R-:W4:Y:S04]  /*2840*/  LDS.U8 R11, [R53+UR5] ;  /* 0x00000005350b7984 */ /* 0x000f280008000000 */
[----:B------:R-:W4:Y:S04]  /*2850*/  LDS.U8 R34, [UR9+0x6f] ;  /* 0x00006f09ff227984 */ /* 0x000f280008000000 */
[----:B------:R-:W4:Y:S01]  /*2860*/  LDS.U8 R7, [R7+UR6] ;  /* 0x0000000607077984 */ /* 0x000f220008000000 */
[----:B0-----:R-:W-:-:S02]  /*2870*/  LOP3.LUT R50, R6, R41, R50, 0x96, !PT ;  /* 0x0000002906327212 */ /* 0x001fc400078e9632 */
[-C--:B-1----:R-:W-:Y:S01]  /*2880*/  LOP3.LUT R30, R41, R44.reuse, R30, 0x96, !PT ;  /* 0x0000002c291e7212 */ /* 0x082fe200078e961e */
[----:B------:R-:W-:Y:S01]  /*2890*/  LDS.U8 R53, [UR9+0x7b] ;  /* 0x00007b09ff357984 */ /* 0x000fe20008000000 */
[----:B--2---:R-:W-:Y:S02]  /*28a0*/  LOP3.LUT R42, R31, R44, R42, 0x96, !PT ;  /* 0x0000002c1f2a7212 */ /* 0x004fe400078e962a */
[----:B---3--:R-:W-:Y:S02]  /*28b0*/  LOP3.LUT R9, R41, R46, R9, 0x96, !PT ;  /* 0x0000002e29097212 */ /* 0x008fe400078e9609 */
[C---:B------:R-:W-:Y:S02]  /*28c0*/  LOP3.LUT R52, R45.reuse, R44, R52, 0x96, !PT ;  /* 0x0000002c2d347212 */ /* 0x040fe400078e9634 */
[----:B------:R-:W-:Y:S02]  /*28d0*/  LOP3.LUT R10, R44, R46, R29, 0x96, !PT ;  /* 0x0000002e2c0a7212 */ /* 0x000fe400078e961d */
[----:B------:R-:W-:-:S02]  /*28e0*/  LOP3.LUT R36, R45, R41, R36, 0x96, !PT ;  /* 0x000000292d247212 */ /* 0x000fc400078e9624 */
[--C-:B----4-:R-:W-:Y:S02]  /*28f0*/  LOP3.LUT R50, R5, R50, R48.reuse, 0x96, !PT ;  /* 0x0000003205327212 */ /* 0x110fe400078e9630 */
[--C-:B------:R-:W-:Y:S02]  /*2900*/  LOP3.LUT R51, R48, R30, R43.reuse, 0x96, !PT ;  /* 0x0000001e30337212 */ /* 0x100fe400078e962b */
[--C-:B------:R-:W-:Y:S02]  /*2910*/  LOP3.LUT R42, R32, R42, R43.reuse, 0x96, !PT ;  /* 0x0000002a202a7212 */ /* 0x100fe400078e962b */
[----:B------:R-:W-:Y:S02]  /*2920*/  LOP3.LUT R9, R37, R9, R48, 0x96, !PT ;  /* 0x0000000925097212 */ /* 0x000fe400078e9630 */
[----:B------:R-:W-:Y:S02]  /*2930*/  LOP3.LUT R29, R5, R52, R43, 0x96, !PT ;  /* 0x00000034051d7212 */ /* 0x000fe400078e962b */
[----:B------:R-:W-:-:S02]  /*2940*/  LOP3.LUT R10, R43, R10, R6, 0x96, !PT ;  /* 0x0000000a2b0a7212 */ /* 0x000fc400078e9606 */
[----:B------:R-:W-:Y:S02]  /*2950*/  LOP3.LUT R36, R48, R36, R31, 0x96, !PT ;  /* 0x0000002430247212 */ /* 0x000fe400078e961f */
[C-C-:B------:R-:W-:Y:S02]  /*2960*/  LOP3.LUT R30, R49.reuse, R50, R37.reuse, 0x96, !PT ;  /* 0x00000032311e7212 */ /* 0x140fe400078e9625 */
[----:B------:R-:W-:Y:S02]  /*2970*/  LOP3.LUT R50, R40, R51, R37, 0x96, !PT ;  /* 0x0000003328327212 */ /* 0x000fe400078e9625 */
[C---:B------:R-:W-:Y:S01]  /*2980*/  LOP3.LUT R42, R49.reuse, R42, R40, 0x96, !PT ;  /* 0x0000002a312a7212 */ /* 0x040fe200078e9628 */
[----:B------:R-:W-:Y:S01]  /*2990*/  LDS.U8 R51, [UR9+0x72] ;  /* 0x00007209ff337984 */ /* 0x000fe20008000000 */
[C---:B------:R-:W-:Y:S02]  /*29a0*/  LOP3.LUT R9, R49.reuse, R9, R32, 0x96, !PT ;  /* 0x0000000931097212 */ /* 0x040fe400078e9620 */
[----:B------:R-:W-:-:S02]  /*29b0*/  LOP3.LUT R29, R49, R29, R40, 0x96, !PT ;  /* 0x0000001d311d7212 */ /* 0x000fc400078e9628 */
[C---:B------:R-:W-:Y:S02]  /*29c0*/  LOP3.LUT R10, R49.reuse, R10, R40, 0x96, !PT ;  /* 0x0000000a310a7212 */ /* 0x040fe400078e9628 */
[----:B------:R-:W-:Y:S02]  /*29d0*/  LOP3.LUT R36, R49, R36, R37, 0x96, !PT ;  /* 0x0000002431247212 */ /* 0x000fe400078e9625 */
[----:B------:R-:W-:Y:S02]  /*29e0*/  LOP3.LUT R49, R50, 0xff, R49, 0x48, !PT ;  /* 0x000000ff32317812 */ /* 0x000fe400078e4831 */
[-C--:B------:R-:W-:Y:S02]  /*29f0*/  LOP3.LUT R13, R44, R46.reuse, R13, 0x96, !PT ;  /* 0x0000002e2c0d7212 */ /* 0x080fe400078e960d */
[-C--:B------:R-:W-:Y:S02]  /*2a00*/  LOP3.LUT R47, R6, R46.reuse, R47, 0x96, !PT ;  /* 0x0000002e062f7212 */ /* 0x080fe400078e962f */
[-C--:B------:R-:W-:Y:S01]  /*2a10*/  LOP3.LUT R50, R45, R46.reuse, R33, 0x96, !PT ;  /* 0x0000002e2d327212 */ /* 0x080fe200078e9621 */
[----:B------:R-:W-:Y:S01]  /*2a20*/  LDS.U8 R49, [R49+UR5] ;  /* 0x0000000531317984 */ /* 0x000fe20008000000 */
[----:B------:R-:W-:-:S02]  /*2a30*/  LOP3.LUT R35, R41, R46, R35, 0x96, !PT ;  /* 0x0000002e29237212 */ /* 0x000fc400078e9623 */
[----:B------:R-:W-:Y:S02]  /*2a40*/  LOP3.LUT R38, R45, R46, R38, 0x96, !PT ;  /* 0x0000002e2d267212 */ /* 0x000fe400078e9626 */
[----:B------:R-:W-:Y:S02]  /*2a50*/  LOP3.LUT R8, R31, R45, R8, 0x96, !PT ;  /* 0x0000002d1f087212 */ /* 0x000fe400078e9608 */
[C---:B------:R-:W-:Y:S02]  /*2a60*/  LOP3.LUT R46, R45.reuse, R41, R16, 0x96, !PT ;  /* 0x000000292d2e7212 */ /* 0x040fe400078e9610 */
[C---:B------:R-:W-:Y:S02]  /*2a70*/  LOP3.LUT R33, R48.reuse, R13, R31, 0x96, !PT ;  /* 0x0000000d30217212 */ /* 0x040fe400078e961f */
[----:B------:R-:W-:Y:S02]  /*2a80*/  LOP3.LUT R16, R45, R44, R39, 0x96, !PT ;  /* 0x0000002c2d107212 */ /* 0x000fe400078e9627 */
[--C-:B------:R-:W-:Y:S01]  /*2a90*/  LOP3.LUT R13, R48, R50, R43.reuse, 0x96, !PT ;  /* 0x00000032300d7212 */ /* 0x100fe200078e962b */
[----:B------:R-:W-:Y:S01]  /*2aa0*/  LDS.U8 R39, [UR9+0x7e] ;  /* 0x00007e09ff277984 */ /* 0x000fe20008000000 */
[----:B------:R-:W-:-:S02]  /*2ab0*/  LOP3.LUT R8, R5, R8, R43, 0x96, !PT ;  /* 0x0000000805087212 */ /* 0x000fc400078e962b */
[--C-:B------:R-:W-:Y:S02]  /*2ac0*/  LOP3.LUT R43, R43, R46, R6.reuse, 0x96, !PT ;  /* 0x0000002e2b2b7212 */ /* 0x100fe400078e9606 */
[----:B------:R-:W-:Y:S02]  /*2ad0*/  LOP3.LUT R46, R5, R35, R6, 0x96, !PT ;  /* 0x00000023052e7212 */ /* 0x000fe400078e9606 */
[----:B------:R-:W-:Y:S02]  /*2ae0*/  LOP3.LUT R35, R37, R16, R31, 0x96, !PT ;  /* 0x0000001025237212 */ /* 0x000fe400078e961f */
[----:B------:R-:W-:Y:S02]  /*2af0*/  LOP3.LUT R50, R12, R33, R32, 0x96, !PT ;  /* 0x000000210c327212 */ /* 0x000fe400078e9620 */
[C---:B------:R-:W-:Y:S02]  /*2b00*/  LOP3.LUT R46, R11.reuse, R46, R40, 0x96, !PT ;  /* 0x0000002e0b2e7212 */ /* 0x040fe400078e9628 */
[----:B------:R-:W-:-:S02]  /*2b10*/  LOP3.LUT R33, R11, R35, R32, 0x96, !PT ;  /* 0x000000230b217212 */ /* 0x000fc400078e9620 */
[----:B------:R-:W-:Y:S02]  /*2b20*/  LOP3.LUT R47, R32, R47, R48, 0x96, !PT ;  /* 0x0000002f202f7212 */ /* 0x000fe400078e9630 */
[----:B------:R-:W-:Y:S02]  /*2b30*/  LOP3.LUT R52, R12, R43, R5, 0x96, !PT ;  /* 0x0000002b0c347212 */ /* 0x000fe400078e9605 */
[----:B------:R-:W-:Y:S02]  /*2b40*/  LOP3.LUT R34, R41, R44, R34, 0x96, !PT ;  /* 0x0000002c29227212 */ /* 0x000fe400078e9622 */
[----:B------:R-:W-:Y:S01]  /*2b50*/  LOP3.LUT R43, R30, 0xff, R7, 0x48, !PT ;  /* 0x000000ff1e2b7812 */ /* 0x000fe200078e4807 */
[----:B------:R-:W-:Y:S01]  /*2b60*/  LDS.U8 R41, [UR9+0x75] ;  /* 0x00007509ff297984 */ /* 0x000fe20008000000 */
[----:B------:R-:W-:Y:S02]  /*2b70*/  LOP3.LUT R35, R9, 0xff, R12, 0x48, !PT ;  /* 0x000000ff09237812 */ /* 0x000fe400078e480c */
[----:B------:R-:W-:-:S02]  /*2b80*/  LOP3.LUT R16, R6, R38, R31, 0x96, !PT ;  /* 0x0000002606107212 */ /* 0x000fc400078e961f */
[----:B------:R-:W-:Y:S01]  /*2b90*/  LOP3.LUT R44, R12, R8, R37, 0x96, !PT ;  /* 0x000000080c2c7212 */ /* 0x000fe200078e9625 */
[----:B------:R-:W-:Y:S01]  /*2ba0*/  LDS.U8 R43, [R43+UR6] ;  /* 0x000000062b2b7984 */ /* 0x000fe20008000000 */
[--C-:B------:R-:W-:Y:S02]  /*2bb0*/  LOP3.LUT R9, R33, 0xff, R7.reuse, 0x48, !PT ;  /* 0x000000ff21097812 */ /* 0x100fe400078e4807 */
[--C-:B------:R-:W-:Y:S01]  /*2bc0*/  LOP3.LUT R30, R46, 0xff, R7.reuse, 0x48, !PT ;  /* 0x000000ff2e1e7812 */ /* 0x100fe200078e4807 */
[----:B------:R-:W-:Y:S01]  /*2bd0*/  LDS.U8 R38, [UR9+0x76] ;  /* 0x00007609ff267984 */ /* 0x000fe20008000000 */
[----:B------:R-:W-:Y:S02]  /*2be0*/  LOP3.LUT R48, R12, R47, R40, 0x96, !PT ;  /* 0x0000002f0c307212 */ /* 0x000fe400078e9628 */
[----:B------:R-:W-:Y:S01]  /*2bf0*/  LOP3.LUT R42, R42, 0xff, R7, 0x48, !PT ;  /* 0x000000ff2a2a7812 */ /* 0x000fe200078e4807 */
[----:B------:R-:W-:Y:S01]  /*2c00*/  LDS.U8 R9, [R9+UR6] ;  /* 0x0000000609097984 */ /* 0x000fe20008000000 */
[----:B------:R-:W-:-:S02]  /*2c10*/  LOP3.LUT R45, R29, 0xff, R12, 0x48, !PT ;  /* 0x000000ff1d2d7812 */ /* 0x000fc400078e480c */
[----:B------:R-:W-:Y:S01]  /*2c20*/  LOP3.LUT R16, R40, R16, R37, 0x96, !PT ;  /* 0x0000001028107212 */ /* 0x000fe200078e9625 */
[----:B------:R-:W-:Y:S01]  /*2c30*/  LDS.U8 R30, [R30+UR5] ;  /* 0x000000051e1e7984 */ /* 0x000fe20008000000 */
[----:B------:R-:W-:Y:S02]  /*2c40*/  LOP3.LUT R29, R50, 0xff, R7, 0x48, !PT ;  /* 0x000000ff321d7812 */ /* 0x000fe400078e4807 */
[----:B------:R-:W-:Y:S01]  /*2c50*/  LOP3.LUT R31, R6, R34, R31, 0x96, !PT ;  /* 0x00000022061f7212 */ /* 0x000fe200078e961f */
[----:B------:R-:W-:Y:S01]  /*2c60*/  LDS.U8 R46, [R35+UR7] ;  /* 0x00000007232e7984 */ /* 0x000fe20008000000 */
[--C-:B------:R-:W-:Y:S02]  /*2c70*/  LOP3.LUT R37, R44, 0xff, R11.reuse, 0x48, !PT ;  /* 0x000000ff2c257812 */ /* 0x100fe400078e480b */
[----:B------:R-:W-:Y:S01]  /*2c80*/  LOP3.LUT R48, R48, 0xff, R11, 0x48, !PT ;  /* 0x000000ff30307812 */ /* 0x000fe200078e480b */
[----:B------:R-:W-:Y:S01]  /*2c90*/  LDS.U8 R34, [UR9+0x71] ;  /* 0x00007109ff227984 */ /* 0x000fe20008000000 */
[----:B------:R-:W-:-:S03]  /*2ca0*/  LOP3.LUT R52, R52, 0xff, R7, 0x48, !PT ;  /* 0x000000ff34347812 */ /* 0x000fc600078e4807 */
[----:B------:R-:W0:Y:S01]  /*2cb0*/  LDS.U8 R44, [R42+UR7] ;  /* 0x000000072a2c7984 */ /* 0x000e220008000000 */
[----:B------:R-:W-:-:S03]  /*2cc0*/  LOP3.LUT R33, R10, 0xff, R11, 0x48, !PT ;  /* 0x000000ff0a217812 */ /* 0x000fc600078e480b */
[----:B------:R-:W1:Y:S01]  /*2cd0*/  LDS.U8 R6, [UR9+0x7c] ;  /* 0x00007c09ff067984 */ /* 0x000e620008000000 */
[----:B------:R-:W-:-:S03]  /*2ce0*/  LOP3.LUT R36, R36, 0xff, R11, 0x48, !PT ;  /* 0x000000ff24247812 */ /* 0x000fc600078e480b */
[----:B------:R-:W-:Y:S04]  /*2cf0*/  LDS.U8 R45, [R45+UR4] ;  /* 0x000000042d2d7984 */ /* 0x000fe80008000000 */
[----:B------:R-:W2:Y:S04]  /*2d00*/  LDS.U8 R29, [R29+UR5] ;  /* 0x000000051d1d7984 */ /* 0x000ea80008000000 */
[----:B------:R3:W4:Y:S04]  /*2d10*/  LDS.U8 R10, [R52+UR7] ;  /* 0x00000007340a7984 */ /* 0x0007280008000000 */
[----:B------:R-:W-:Y:S04]  /*2d20*/  LDS.U8 R40, [UR9+0x77] ;  /* 0x00007709ff287984 */ /* 0x000fe80008000000 */
[----:B------:R-:W-:Y:S04]  /*2d30*/  LDS.U8 R8, [UR9+0x79] ;  /* 0x00007909ff087984 */ /* 0x000fe80008000000 */
[----:B------:R-:W4:Y:S04]  /*2d40*/  LDS.U8 R50, [R37+UR5] ;  /* 0x0000000525327984 */ /* 0x000f280008000000 */
[----:B------:R-:W4:Y:S01]  /*2d50*/  LDS.U8 R48, [R48+UR4] ;  /* 0x0000000430307984 */ /* 0x000f220008000000 */
[----:B------:R-:W-:-:S03]  /*2d60*/  LOP3.LUT R13, R32, R13, R5, 0x96, !PT ;  /* 0x0000000d200d7212 */ /* 0x000fc600078e9605 */
[----:B------:R-:W4:Y:S04]  /*2d70*/  LDS.U8 R33, [R33+UR6] ;  /* 0x0000000621217984 */ /* 0x000f280008000000 */
[----:B------:R4:W4:Y:S01]  /*2d80*/  LDS.U8 R42, [R36+UR4] ;  /* 0x00000004242a7984 */ /* 0x0009220008000000 */
[----:B------:R-:W-:Y:S02]  /*2d90*/  LOP3.LUT R13, R13, 0xff, R12, 0x48, !PT ;  /* 0x000000ff0d0d7812 */ /* 0x000fe400078e480c */
[----:B------:R-:W-:Y:S01]  /*2da0*/  LOP3.LUT R32, R32, R31, R5, 0x96, !PT ;  /* 0x0000001f20207212 */ /* 0x000fe200078e9605 */
[----:B------:R-:W4:Y:S01]  /*2db0*/  LDS.U8 R12, [UR9+0x73] ;  /* 0x00007309ff0c7984 */ /* 0x000f220008000000 */
[----:B---3--:R-:W-:-:S03]  /*2dc0*/  LOP3.LUT R52, R16, 0xff, R11, 0x48, !PT ;  /* 0x000000ff10347812 */ /* 0x008fc600078e480b */
[----:B------:R-:W3:Y:S04]  /*2dd0*/  LDS.U8 R5, [UR9+0x78] ;  /* 0x00007809ff057984 */ /* 0x000ee80008000000 */
[----:B------:R-:W3:Y:S04]  /*2de0*/  LDS.U8 R47, [UR9+0x7d] ;  /* 0x00007d09ff2f7984 */ /* 0x000ee80008000000 */
[----:B------:R-:W3:Y:S04]  /*2df0*/  LDS.U8 R31, [UR9+0x74] ;  /* 0x00007409ff1f7984 */ /* 0x000ee80008000000 */
[----:B------:R-:W3:Y:S04]  /*2e00*/  LDS.U8 R37, [UR9+0x70] ;  /* 0x00007009ff257984 */ /* 0x000ee80008000000 */
[----:B------:R-:W3:Y:S01]  /*2e10*/  LDS.U8 R16, [UR9+0x7a] ;  /* 0x00007a09ff107984 */ /* 0x000ee20008000000 */
[----:B------:R-:W-:-:S03]  /*2e20*/  LOP3.LUT R11, R32, 0xff, R7, 0x48, !PT ;  /* 0x000000ff200b7812 */ /* 0x000fc600078e4807 */
[----:B------:R-:W3:Y:S04]  /*2e30*/  LDS.U8 R35, [UR9+0x7f] ;  /* 0x00007f09ff237984 */ /* 0x000ee80008000000 */
[----:B------:R-:W3:Y:S04]  /*2e40*/  LDS.U8 R7, [R13+UR6] ;  /* 0x000000060d077984 */ /* 0x000ee80008000000 */
[----:B------:R3:W3:Y:S04]  /*2e50*/  LDS.U8 R13, [R52+UR7] ;  /* 0x00000007340d7984 */ /* 0x0006e80008000000 */
[----:B------:R-:W3:Y:S01]  /*2e60*/  LDS.U8 R11, [R11+UR4] ;  /* 0x000000040b0b7984 */ /* 0x000ee20008000000 */
[----:B0-----:R-:W-:-:S02]  /*2e70*/  LOP3.LUT R34, R9, R44, R34, 0x96, !PT ;  /* 0x0000002c09227212 */ /* 0x001fc400078e9622 */
[-C--:B------:R-:W-:Y:S02]  /*2e80*/  LOP3.LUT R51, R30, R43.reuse, R51, 0x96, !PT ;  /* 0x0000002b1e337212 */ /* 0x080fe400078e9633 */
[----:B-1----:R-:W-:Y:S02]  /*2e90*/  LOP3.LUT R6, R44, R43, R6, 0x96, !PT ;  /* 0x0000002b2c067212 */ /* 0x002fe400078e9606 */
[----:B--2---:R-:W-:Y:S02]  /*2ea0*/  LOP3.LUT R34, R29, R34, R45, 0x96, !PT ;  /* 0x000000221d227212 */ /* 0x004fe400078e962d */
[----:B----4-:R-:W-:Y:S02]  /*2eb0*/  LOP3.LUT R36, R10, R51, R46, 0x96, !PT ;  /* 0x000000330a247212 */ /* 0x010fe400078e962e */
[----:B------:R-:W-:Y:S02]  /*2ec0*/  LOP3.LUT R38, R44, R50, R38, 0x96, !PT ;  /* 0x000000322c267212 */ /* 0x000fe400078e9626 */
[----:B------:R-:W-:-:S02]  /*2ed0*/  LOP3.LUT R40, R48, R43, R40, 0x96, !PT ;  /* 0x0000002b30287212 */ /* 0x000fc400078e9628 */
[----:B------:R-:W-:Y:S02]  /*2ee0*/  LOP3.LUT R8, R43, R50, R8, 0x96, !PT ;  /* 0x000000322b087212 */ /* 0x000fe400078e9608 */
[----:B------:R-:W-:Y:S02]  /*2ef0*/  LOP3.LUT R32, R48, R44, R53, 0x96, !PT ;  /* 0x0000002c30207212 */ /* 0x000fe400078e9635 */
[--C-:B------:R-:W-:Y:S02]  /*2f00*/  LOP3.LUT R51, R45, R6, R46.reuse, 0x96, !PT ;  /* 0x000000062d337212 */ /* 0x100fe400078e962e */
[----:B------:R-:W-:Y:S02]  /*2f10*/  LOP3.LUT R6, R49, R34, R33, 0x96, !PT ;  /* 0x0000002231067212 */ /* 0x000fe400078e9621 */
[----:B------:R-:W-:Y:S02]  /*2f20*/  LOP3.LUT R38, R33, R38, R45, 0x96, !PT ;  /* 0x0000002621267212 */ /* 0x000fe400078e962d */
        /* <DEDUP_REMOVED lines=11> */
[-C--:B---3--:R-:W-:Y:S02]  /*2fe0*/  LOP3.LUT R5, R43, R50.reuse, R5, 0x96, !PT ;  /* 0x000000322b057212 */ /* 0x088fe400078e9605 */
[-C--:B------:R-:W-:Y:S01]  /*2ff0*/  LOP3.LUT R49, R48, R50.reuse, R47, 0x96, !PT ;  /* 0x0000003230317212 */ /* 0x080fe200078e962f */
[----:B------:R-:W-:Y:S01]  /*3000*/  LDS.U8 R34, [R34+UR7] ;  /* 0x0000000722227984 */ /* 0x000fe20008000000 */
[----:B------:R-:W-:-:S02]  /*3010*/  LOP3.LUT R31, R44, R50, R31, 0x96, !PT ;  /* 0x000000322c1f7212 */ /* 0x000fc400078e961f */
[----:B------:R-:W-:Y:S02]  /*3020*/  LOP3.LUT R37, R30, R48, R37, 0x96, !PT ;  /* 0x000000301e257212 */ /* 0x000fe400078e9625 */
[C---:B------:R-:W-:Y:S02]  /*3030*/  LOP3.LUT R50, R48.reuse, R50, R39, 0x96, !PT ;  /* 0x0000003230327212 */ /* 0x040fe400078e9627 */
[C---:B------:R-:W-:Y:S02]  /*3040*/  LOP3.LUT R52, R48.reuse, R44, R16, 0x96, !PT ;  /* 0x0000002c30347212 */ /* 0x040fe400078e9610 */
[----:B------:R-:W-:Y:S02]  /*3050*/  LOP3.LUT R39, R48, R43, R41, 0x96, !PT ;  /* 0x0000002b30277212 */ /* 0x000fe400078e9629 */
[----:B------:R-:W-:Y:S01]  /*3060*/  LOP3.LUT R16, R29, R37, R46, 0x96, !PT ;  /* 0x000000251d107212 */ /* 0x000fe200078e962e */
[----:B------:R-:W-:Y:S01]  /*3070*/  LDS.U8 R48, [UR9+0x86] ;  /* 0x00008609ff307984 */ /* 0x000fe20008000000 */
[----:B------:R-:W-:-:S02]  /*3080*/  LOP3.LUT R47, R10, R12, R45, 0x96, !PT ;  /* 0x0000000c0a2f7212 */ /* 0x000fc400078e962d */
[----:B------:R-:W-:Y:S02]  /*3090*/  LOP3.LUT R31, R29, R31, R9, 0x96, !PT ;  /* 0x0000001f1d1f7212 */ /* 0x000fe400078e9609 */
[--C-:B------:R-:W-:Y:S02]  /*30a0*/  LOP3.LUT R50, R9, R50, R30.reuse, 0x96, !PT ;  /* 0x0000003209327212 */ /* 0x100fe400078e961e */
[--C-:B------:R-:W-:Y:S02]  /*30b0*/  LOP3.LUT R5, R45, R5, R30.reuse, 0x96, !PT ;  /* 0x000000052d057212 */ /* 0x100fe400078e961e */
[----:B------:R-:W-:Y:S02]  /*30c0*/  LOP3.LUT R43, R44, R43, R35, 0x96, !PT ;  /* 0x0000002b2c2b7212 */ /* 0x000fe400078e9623 */
[----:B------:R-:W-:Y:S01]  /*30d0*/  LOP3.LUT R39, R33, R39, R30, 0x96, !PT ;  /* 0x0000002721277212 */ /* 0x000fe200078e961e */
[----:B------:R-:W-:Y:S01]  /*30e0*/  LDS.U8 R44, [UR9+0x8c] ;  /* 0x00008c09ff2c7984 */ /* 0x000fe20008000000 */
[----:B------:R-:W-:-:S02]  /*30f0*/  LOP3.LUT R35, R7, R16, R33, 0x96, !PT ;  /* 0x0000001007237212 */ /* 0x000fc400078e9621 */
[--C-:B------:R-:W-:Y:S02]  /*3100*/  LOP3.LUT R37, R7, R47, R42.reuse, 0x96, !PT ;  /* 0x0000002f07257212 */ /* 0x100fe400078e962a */
[----:B------:R-:W-:Y:S01]  /*3110*/  LOP3.LUT R31, R13, R31, R42, 0x96, !PT ;  /* 0x0000001f0d1f7212 */ /* 0x000fe200078e962a */
[----:B------:R-:W-:Y:S01]  /*3120*/  LDS.U8 R47, [UR9+0x8b] ;  /* 0x00008b09ff2f7984 */ /* 0x000fe20008000000 */
[----:B------:R-:W-:Y:S02]  /*3130*/  LOP3.LUT R16, R42, R50, R33, 0x96, !PT ;  /* 0x000000322a107212 */ /* 0x000fe400078e9621 */
[--C-:B------:R-:W-:Y:S01]  /*3140*/  LOP3.LUT R42, R7, R5, R10.reuse, 0x96, !PT ;  /* 0x00000005072a7212 */ /* 0x100fe200078e960a */
[----:B------:R-:W-:Y:S01]  /*3150*/  LDS.U8 R50, [UR9+0x89] ;  /* 0x00008909ff327984 */ /* 0x000fe20008000000 */
[----:B------:R-:W-:Y:S02]  /*3160*/  LOP3.LUT R5, R13, R39, R10, 0x96, !PT ;  /* 0x000000270d057212 */ /* 0x000fe400078e960a */
[----:B------:R-:W-:-:S02]  /*3170*/  LOP3.LUT R52, R46, R52, R9, 0x96, !PT ;  /* 0x000000342e347212 */ /* 0x000fc400078e9609 */
[--C-:B------:R-:W-:Y:S02]  /*3180*/  LOP3.LUT R33, R5, 0xff, R11.reuse, 0x48, !PT ;  /* 0x000000ff05217812 */ /* 0x100fe400078e480b */
[----:B------:R-:W-:Y:S02]  /*3190*/  LOP3.LUT R51, R36, 0xff, R11, 0x48, !PT ;  /* 0x000000ff24337812 */ /* 0x000fe400078e480b */
[----:B------:R-:W-:Y:S02]  /*31a0*/  LOP3.LUT R41, R35, 0xff, R13, 0x48, !PT ;  /* 0x000000ff23297812 */ /* 0x000fe400078e480d */
[----:B------:R-:W-:Y:S01]  /*31b0*/  LOP3.LUT R30, R9, R43, R30, 0x96, !PT ;  /* 0x0000002b091e7212 */ /* 0x000fe200078e961e */
[----:B------:R-:W-:Y:S01]  /*31c0*/  LDS.U8 R33, [R33+UR4] ;  /* 0x0000000421217984 */ /* 0x000fe20008000000 */
[----:B------:R-:W-:Y:S02]  /*31d0*/  LOP3.LUT R39, R6, 0xff, R11, 0x48, !PT ;  /* 0x000000ff06277812 */ /* 0x000fe400078e480b */
[----:B------:R-:W-:Y:S01]  /*31e0*/  LOP3.LUT R43, R40, 0xff, R7, 0x48, !PT ;  /* 0x000000ff282b7812 */ /* 0x000fe200078e4807 */
[----:B------:R-:W-:Y:S01]  /*31f0*/  LDS.U8 R41, [R41+UR7] ;  /* 0x0000000729297984 */ /* 0x000fe20008000000 */
[----:B------:R-:W-:-:S02]  /*3200*/  LOP3.LUT R12, R45, R49, R46, 0x96, !PT ;  /* 0x000000312d0c7212 */ /* 0x000fc400078e962e */
[----:B------:R-:W-:Y:S01]  /*3210*/  LOP3.LUT R52, R7, R52, R29, 0x96, !PT ;  /* 0x0000003407347212 */ /* 0x000fe200078e961d */
[----:B------:R-:W-:Y:S01]  /*3220*/  LDS.U8 R45, [UR9+0x81] ;  /* 0x00008109ff2d7984 */ /* 0x000fe20008000000 */
[----:B------:R-:W-:Y:S02]  /*3230*/  LOP3.LUT R36, R38, 0xff, R7, 0x48, !PT ;  /* 0x000000ff26247812 */ /* 0x000fe400078e4807 */
[----:B------:R-:W-:Y:S01]  /*3240*/  LOP3.LUT R35, R42, 0xff, R11, 0x48, !PT ;  /* 0x000000ff2a237812 */ /* 0x000fe200078e480b */
[----:B------:R0:W1:Y:S01]  /*3250*/  LDS.U8 R38, [R51+UR5] ;  /* 0x0000000533267984 */ /* 0x0000620008000000 */
[----:B------:R-:W-:Y:S02]  /*3260*/  LOP3.LUT R9, R8, 0xff, R13, 0x48, !PT ;  /* 0x000000ff08097812 */ /* 0x000fe400078e480d */
[----:B------:R-:W-:Y:S01]  /*3270*/  LOP3.LUT R6, R31, 0xff, R11, 0x48, !PT ;  /* 0x000000ff1f067812 */ /* 0x000fe200078e480b */
[----:B------:R-:W2:Y:S01]  /*3280*/  LDS.U8 R39, [R39+UR4] ;  /* 0x0000000427277984 */ /* 0x000ea20008000000 */
[----:B------:R-:W-:-:S02]  /*3290*/  LOP3.LUT R53, R37, 0xff, R13, 0x48, !PT ;  /* 0x000000ff25357812 */ /* 0x000fc400078e480d */
[----:B------:R-:W-:Y:S01]  /*32a0*/  LOP3.LUT R5, R52, 0xff, R11, 0x48, !PT ;  /* 0x000000ff34057812 */ /* 0x000fe200078e480b */
[----:B------:R-:W-:Y:S01]  /*32b0*/  LDS.U8 R43, [R43+UR6] ;  /* 0x000000062b2b7984 */ /* 0x000fe20008000000 */
[C-C-:B------:R-:W-:Y:S02]  /*32c0*/  LOP3.LUT R12, R10.reuse, R12, R29.reuse, 0x96, !PT ;  /* 0x0000000c0a0c7212 */ /* 0x140fe400078e961d */
[----:B------:R-:W-:Y:S01]  /*32d0*/  LOP3.LUT R30, R10, R30, R29, 0x96, !PT ;  /* 0x0000001e0a1e7212 */ /* 0x000fe200078e961d */
[----:B------:R-:W3:Y:S01]  /*32e0*/  LDS.U8 R8, [R35+UR7] ;  /* 0x0000000723087984 */ /* 0x000ee20008000000 */
[----:B------:R-:W-:-:S03]  /*32f0*/  LOP3.LUT R32, R32, 0xff, R13, 0x48, !PT ;  /* 0x000000ff20207812 */ /* 0x000fc600078e480d */
[----:B------:R-:W4:Y:S01]  /*3300*/  LDS.U8 R9, [R9+UR4] ;  /* 0x0000000409097984 */ /* 0x000f220008000000 */
[----:B------:R-:W-:-:S03]  /*3310*/  LOP3.LUT R16, R16, 0xff, R13, 0x48, !PT ;  /* 0x000000ff10107812 */ /* 0x000fc600078e480d */
[----:B------:R-:W4:Y:S01]  /*3320*/  LDS.U8 R40, [R36+UR5] ;  /* 0x0000000524287984 */ /* 0x000f220008000000 */
[----:B0-----:R-:W-:Y:S02]  /*3330*/  LOP3.LUT R51, R12, 0xff, R7, 0x48, !PT ;  /* 0x000000ff0c337812 */ /* 0x001fe400078e4807 */
[----:B------:R-:W-:Y:S01]  /*3340*/  LOP3.LUT R29, R30, 0xff, R11, 0x48, !PT ;  /* 0x000000ff1e1d7812 */ /* 0x000fe200078e480b */
[----:B------:R-:W-:Y:S04]  /*3350*/  LDS.U8 R6, [R6+UR7] ;  /* 0x0000000706067984 */ /* 0x000fe80008000000 */
[----:B------:R-:W-:Y:S04]  /*3360*/  LDS.U8 R42, [R53+UR6] ;  /* 0x00000006352a7984 */ /* 0x000fe80008000000 */
[----:B------:R-:W0:Y:S04]  /*3370*/  LDS.U8 R13, [UR9+0x80] ;  /* 0x00008009ff0d7984 */ /* 0x000e280008000000 */
[----:B------:R-:W0:Y:S04]  /*3380*/  LDS.U8 R5, [R5+UR5] ;  /* 0x0000000505057984 */ /* 0x000e280008000000 */
[----:B------:R-:W0:Y:S04]  /*3390*/  LDS.U8 R46, [UR9+0x82] ;  /* 0x00008209ff2e7984 */ /* 0x000e280008000000 */
        /* <DEDUP_REMOVED lines=9> */
[----:B------:R-:W-:Y:S04]  /*3430*/  LDS.U8 R37, [R32+UR6] ;  /* 0x0000000620257984 */ /* 0x000fe80008000000 */
[----:B------:R-:W0:Y:S04]  /*3440*/  LDS.U8 R32, [R51+UR4] ;  /* 0x0000000433207984 */ /* 0x000e280008000000 */
[----:B------:R-:W0:Y:S04]  /*3450*/  LDS.U8 R16, [R16+UR5] ;  /* 0x0000000510107984 */ /* 0x000e280008000000 */
[----:B------:R-:W0:Y:S01]  /*3460*/  LDS.U8 R29, [R29+UR6] ;  /* 0x000000061d1d7984 */ /* 0x000e220008000000 */
[----:B-1----:R-:W-:-:S02]  /*3470*/  LOP3.LUT R45, R33, R38, R45, 0x96, !PT ;  /* 0x00000026212d7212 */ /* 0x002fc400078e962d */
[C---:B------:R-:W-:Y:S02]  /*3480*/  LOP3.LUT R48, R38.reuse, R41, R48, 0x96, !PT ;  /* 0x0000002926307212 */ /* 0x040fe400078e9630 */
[----:B--2---:R-:W-:Y:S02]  /*3490*/  LOP3.LUT R44, R38, R39, R44, 0x96, !PT ;  /* 0x00000027262c7212 */ /* 0x004fe400078e962c */
[--C-:B---3--:R-:W-:Y:S02]  /*34a0*/  LOP3.LUT R45, R8, R45, R43.reuse, 0x96, !PT ;  /* 0x0000002d082d7212 */ /* 0x108fe400078e962b */
[----:B----4-:R-:W-:Y:S02]  /*34b0*/  LOP3.LUT R48, R9, R48, R43, 0x96, !PT ;  /* 0x0000003009307212 */ /* 0x010fe400078e962b */
[----:B------:R-:W-:Y:S02]  /*34c0*/  LOP3.LUT R52, R43, R44, R40, 0x96, !PT ;  /* 0x0000002c2b347212 */ /* 0x000fe400078e9628 */
[----:B------:R-:W-:-:S02]  /*34d0*/  LOP3.LUT R44, R34, R45, R9, 0x96, !PT ;  /* 0x0000002d222c7212 */ /* 0x000fc400078e9609 */
[----:B0-----:R-:W-:Y:S02]  /*34e0*/  LOP3.LUT R13, R6, R42, R13, 0x96, !PT ;  /* 0x0000002a060d7212 */ /* 0x001fe400078e960d */
[----:B------:R-:W-:Y:S02]  /*34f0*/  LOP3.LUT R45, R34, R48, R5, 0x96, !PT ;  /* 0x00000030222d7212 */ /* 0x000fe400078e9605 */
[----:B------:R-:W-:Y:S02]  /*3500*/  LOP3.LUT R46, R6, R39, R46, 0x96, !PT ;  /* 0x00000027062e7212 */ /* 0x000fe400078e962e */
[-C--:B------:R-:W-:Y:S02]  /*3510*/  LOP3.LUT R50, R39, R41.reuse, R50, 0x96, !PT ;  /* 0x0000002927327212 */ /* 0x080fe400078e9632 */
[----:B------:R-:W-:Y:S02]  /*3520*/  LOP3.LUT R47, R42, R38, R47, 0x96, !PT ;  /* 0x000000262a2f7212 */ /* 0x000fe400078e962f */
[----:B------:R-:W-:-:S02]  /*3530*/  LOP3.LUT R10, R33, R41, R10, 0x96, !PT ;  /* 0x00000029210a7212 */ /* 0x000fc400078e960a */
[-C--:B------:R-:W-:Y:S02]  /*3540*/  LOP3.LUT R12, R39, R41.reuse, R12, 0x96, !PT ;  /* 0x00000029270c7212 */ /* 0x080fe400078e960c */
[-C--:B------:R-:W-:Y:S02]  /*3550*/  LOP3.LUT R48, R42, R41.reuse, R7, 0x96, !PT ;  /* 0x000000292a307212 */ /* 0x080fe400078e9607 */
[----:B------:R-:W-:Y:S02]  /*3560*/  LOP3.LUT R30, R38, R41, R30, 0x96, !PT ;  /* 0x00000029261e7212 */ /* 0x000fe400078e961e */
[C---:B------:R-:W-:Y:S02]  /*3570*/  LOP3.LUT R49, R42.reuse, R39, R49, 0x96, !PT ;  /* 0x000000272a317212 */ /* 0x040fe400078e9631 */
[C---:B------:R-:W-:Y:S02]  /*3580*/  LOP3.LUT R41, R42.reuse, R41, R35, 0x96, !PT ;  /* 0x000000292a297212 */ /* 0x040fe400078e9623 */
[----:B------:R-:W-:-:S02]  /*3590*/  LOP3.LUT R36, R42, R39, R36, 0x96, !PT ;  /* 0x000000272a247212 */ /* 0x000fc400078e9624 */
[--C-:B------:R-:W-:Y:S02]  /*35a0*/  LOP3.LUT R13, R8, R13, R40.reuse, 0x96, !PT ;  /* 0x0000000d080d7212 */ /* 0x100fe400078e9628 */
[----:B------:R-:W-:Y:S02]  /*35b0*/  LOP3.LUT R31, R42, R38, R31, 0x96, !PT ;  /* 0x000000262a1f7212 */ /* 0x000fe400078e961f */
[----:B------:R-:W-:Y:S02]  /*35c0*/  LOP3.LUT R46, R5, R46, R40, 0x96, !PT ;  /* 0x0000002e052e7212 */ /* 0x000fe400078e9628 */
[----:B------:R-:W-:Y:S02]  /*35d0*/  LOP3.LUT R50, R40, R50, R33, 0x96, !PT ;  /* 0x0000003228327212 */ /* 0x000fe400078e9621 */
[C-C-:B------:R-:W-:Y:S02]  /*35e0*/  LOP3.LUT R47, R43.reuse, R47, R6.reuse, 0x96, !PT ;  /* 0x0000002f2b2f7212 */ /* 0x140fe400078e9606 */
[----:B------:R-:W-:-:S02]  /*35f0*/  LOP3.LUT R7, R43, R12, R6, 0x96, !PT ;  /* 0x0000000c2b077212 */ /* 0x000fc400078e9606 */
[----:B------:R-:W-:Y:S02]  /*3600*/  LOP3.LUT R11, R38, R39, R11, 0x96, !PT ;  /* 0x00000027260b7212 */ /* 0x000fe400078e960b */
[C---:B------:R-:W-:Y:S02]  /*3610*/  LOP3.LUT R49, R8.reuse, R49, R40, 0x96, !PT ;  /* 0x0000003108317212 */ /* 0x040fe400078e9628 */
[----:B------:R-:W-:Y:S02]  /*3620*/  LOP3.LUT R10, R5, R10, R43, 0x96, !PT ;  /* 0x0000000a050a7212 */ /* 0x000fe400078e962b */
[----:B------:R-:W-:Y:S02]  /*3630*/  LOP3.LUT R30, R8, R30, R33, 0x96, !PT ;  /* 0x0000001e081e7212 */ /* 0x000fe400078e9621 */
[--C-:B------:R-:W-:Y:S02]  /*3640*/  LOP3.LUT R38, R9, R36, R6.reuse, 0x96, !PT ;  /* 0x0000002409267212 */ /* 0x100fe400078e9606 */
[----:B------:R-:W-:-:S02]  /*3650*/  LOP3.LUT R12, R33, R41, R6, 0x96, !PT ;  /* 0x00000029210c7212 */ /* 0x000fc400078e9606 */
[----:B------:R-:W-:Y:S02]  /*3660*/  LOP3.LUT R39, R32, R13, R9, 0x96, !PT ;  /* 0x0000000d20277212 */ /* 0x000fe400078e9609 */
[----:B------:R-:W-:Y:S01]  /*3670*/  LOP3.LUT R35, R40, R31, R33, 0x96, !PT ;  /* 0x0000001f28237212 */ /* 0x000fe200078e9621 */
[----:B------:R-:W-:Y:S01]  /*3680*/  LDS.U8 R13, [UR9+0x96] ;  /* 0x00009609ff0d7984 */ /* 0x000fe20008000000 */
[C---:B------:R-:W-:Y:S02]  /*3690*/  LOP3.LUT R46, R34.reuse, R46, R37, 0x96, !PT ;  /* 0x0000002e222e7212 */ /* 0x040fe400078e9625 */
[----:B------:R-:W-:Y:S01]  /*36a0*/  LOP3.LUT R53, R37, R52, R9, 0x96, !PT ;  /* 0x0000003425357212 */ /* 0x000fe200078e9609 */
[----:B------:R-:W-:Y:S01]  /*36b0*/  LDS.U8 R31, [UR9+0x9b] ;  /* 0x00009b09ff1f7984 */ /* 0x000fe20008000000 */
[C---:B------:R-:W-:Y:S02]  /*36c0*/  LOP3.LUT R51, R34.reuse, R50, R37, 0x96, !PT ;  /* 0x0000003222337212 */ /* 0x040fe400078e9625 */
[----:B------:R-:W-:-:S02]  /*36d0*/  LOP3.LUT R47, R34, R47, R9, 0x96, !PT ;  /* 0x0000002f222f7212 */ /* 0x000fc400078e9609 */
[--C-:B------:R-:W-:Y:S02]  /*36e0*/  LOP3.LUT R49, R34, R49, R37.reuse, 0x96, !PT ;  /* 0x0000003122317212 */ /* 0x100fe400078e9625 */
[--C-:B------:R-:W-:Y:S02]  /*36f0*/  LOP3.LUT R41, R32, R10, R37.reuse, 0x96, !PT ;  /* 0x0000000a20297212 */ /* 0x100fe400078e9625 */
[C---:B------:R-:W-:Y:S01]  /*3700*/  LOP3.LUT R36, R16.reuse, R30, R37, 0x96, !PT ;  /* 0x0000001e10247212 */ /* 0x040fe200078e9625 */
[----:B------:R-:W-:Y:S01]  /*3710*/  LDS.U8 R10, [UR9+0x91] ;  /* 0x00009109ff0a7984 */ /* 0x000fe20008000000 */
[----:B------:R-:W-:Y:S02]  /*3720*/  LOP3.LUT R9, R37, R12, R9, 0x96, !PT ;  /* 0x0000000c25097212 */ /* 0x000fe400078e9609 */
[----:B------:R-:W-:Y:S01]  /*3730*/  LOP3.LUT R50, R16, R38, R5, 0x96, !PT ;  /* 0x0000002610327212 */ /* 0x000fe200078e9605 */
[----:B------:R-:W-:Y:S01]  /*3740*/  LDS.U8 R12, [UR9+0x9c] ;  /* 0x00009c09ff0c7984 */ /* 0x000fe20008000000 */
[----:B------:R-:W-:-:S02]  /*3750*/  LOP3.LUT R43, R43, R48, R40, 0x96, !PT ;  /* 0x000000302b2b7212 */ /* 0x000fc400078e9628 */
[--C-:B------:R-:W-:Y:S01]  /*3760*/  LOP3.LUT R38, R44, 0xff, R29.reuse, 0x48, !PT ;  /* 0x000000ff2c267812 */ /* 0x100fe200078e481d */
[----:B------:R-:W-:Y:S01]  /*3770*/  LDS.U8 R30, [UR9+0x92] ;  /* 0x00009209ff1e7984 */ /* 0x000fe20008000000 */
[----:B------:R-:W-:Y:S02]  /*3780*/  LOP3.LUT R37, R39, 0xff, R16, 0x48, !PT ;  /* 0x000000ff27257812 */ /* 0x000fe400078e4810 */
[----:B------:R-:W-:Y:S02]  /*3790*/  LOP3.LUT R48, R32, R35, R8, 0x96, !PT ;  /* 0x0000002320307212 */ /* 0x000fe400078e9608 */
[----:B------:R-:W-:Y:S01]  /*37a0*/  LOP3.LUT R35, R46, 0xff, R29, 0x48, !PT ;  /* 0x000000ff2e237812 */ /* 0x000fe200078e481d */
[----:B------:R-:W-:Y:S01]  /*37b0*/  LDS.U8 R38, [R38+UR6] ;  /* 0x0000000626267984 */ /* 0x000fe20008000000 */
[----:B------:R-:W-:Y:S02]  /*37c0*/  LOP3.LUT R33, R33, R11, R6, 0x96, !PT ;  /* 0x0000000b21217212 */ /* 0x000fe400078e9606 */
[----:B------:R-:W-:Y:S01]  /*37d0*/  LOP3.LUT R40, R32, R7, R5, 0x96, !PT ;  /* 0x0000000720287212 */ /* 0x000fe200078e9605 */
[----:B------:R-:W-:Y:S01]  /*37e0*/  LDS.U8 R11, [UR9+0x99] ;  /* 0x00009909ff0b7984 */ /* 0x000fe20008000000 */
[----:B------:R-:W-:-:S02]  /*37f0*/  LOP3.LUT R34, R53, 0xff, R34, 0x48, !PT ;  /* 0x000000ff35227812 */ /* 0x000fc400078e4822 */
[--C-:B------:R-:W-:Y:S01]  /*3800*/  LOP3.LUT R45, R45, 0xff, R32.reuse, 0x48, !PT ;  /* 0x000000ff2d2d7812 */ /* 0x100fe200078e4820 */
[----:B------:R-:W0:Y:S01]  /*3810*/  LDS.U8 R37, [R37+UR5] ;  /* 0x0000000525257984 */ /* 0x000e220008000000 */
[----:B------:R-:W-:Y:S02]  /*3820*/  LOP3.LUT R42, R49, 0xff, R32, 0x48, !PT ;  /* 0x000000ff312a7812 */ /* 0x000fe400078e4820 */
[--C-:B------:R-:W-:Y:S01]  /*3830*/  LOP3.LUT R7, R36, 0xff, R29.reuse, 0x48, !PT ;  /* 0x000000ff24077812 */ /* 0x100fe200078e481d */
[----:B------:R-:W1:Y:S01]  /*3840*/  LDS.U8 R35, [R35+UR7] ;  /* 0x0000000723237984 */ /* 0x000e620008000000 */
[----:B------:R-:W-:Y:S02]  /*3850*/  LOP3.LUT R49, R41, 0xff, R16, 0x48, !PT ;  /* 0x000000ff29317812 */ /* 0x000fe400078e4810 */
[--C-:B------:R-:W-:Y:S01]  /*3860*/  LOP3.LUT R50, R50, 0xff, R29.reuse, 0x48, !PT ;  /* 0x000000ff32327812 */ /* 0x100fe200078e481d */
[----:B------:R-:W-:Y:S01]  /*3870*/  LDS.U8 R45, [R45+UR7] ;  /* 0x000000072d2d7984 */ /* 0x000fe20008000000 */
[----:B------:R-:W-:-:S02]  /*3880*/  LOP3.LUT R39, R48, 0xff, R29, 0x48, !PT ;  /* 0x000000ff30277812 */ /* 0x000fc400078e481d */
[----:B------:R-:W-:Y:S01]  /*3890*/  LOP3.LUT R44, R51, 0xff, R16, 0x48, !PT ;  /* 0x000000ff332c7812 */ /* 0x000fe200078e4810 */
[----:B------:R2:W3:Y:S01]  /*38a0*/  LDS.U8 R36, [R50+UR6] ;  /* 0x0000000632247984 */ /* 0x0004e20008000000 */
[----:B------:R-:W-:Y:S02]  /*38b0*/  LOP3.LUT R48, R5, R33, R8, 0x96, !PT ;  /* 0x0000002105307212 */ /* 0x000fe400078e9608 */
[--C-:B------:R-:W-:Y:S01]  /*38c0*/  LOP3.LUT R41, R40, 0xff, R29.reuse, 0x48, !PT ;  /* 0x000000ff28297812 */ /* 0x100fe200078e481d */
[----:B------:R-:W-:Y:S01]  /*38d0*/  LDS.U8 R7, [R7+UR5] ;  /* 0x0000000507077984 */ /* 0x000fe20008000000 */
[----:B------:R-:W-:Y:S02]  /*38e0*/  LOP3.LUT R46, R47, 0xff, R16, 0x48, !PT ;  /* 0x000000ff2f2e7812 */ /* 0x000fe400078e4810 */
[----:B------:R-:W-:Y:S01]  /*38f0*/  LOP3.LUT R43, R5, R43, R8, 0x96, !PT ;  /* 0x0000002b052b7212 */ /* 0x000fe200078e9608 */
[----:B------:R-:W-:Y:S01]  /*3900*/  LDS.U8 R47, [R34+UR5] ;  /* 0x00000005222f7984 */ /* 0x000fe20008000000 */
[----:B------:R-:W-:-:S03]  /*3910*/  LOP3.LUT R33, R48, 0xff, R29, 0x48, !PT ;  /* 0x000000ff30217812 */ /* 0x000fc600078e481d */
[----:B------:R-:W-:Y:S01]  /*3920*/  LDS.U8 R40, [R49+UR4] ;  /* 0x0000000431287984 */ /* 0x000fe20008000000 */
[----:B--2---:R-:W-:-:S03]  /*3930*/  LOP3.LUT R50, R43, 0xff, R32, 0x48, !PT ;  /* 0x000000ff2b327812 */ /* 0x004fc600078e4820 */
[----:B------:R-:W2:Y:S01]  /*3940*/  LDS.U8 R34, [UR9+0x90] ;  /* 0x00009009ff227984 */ /* 0x000ea20008000000 */
[----:B------:R-:W-:-:S03]  /*3950*/  LOP3.LUT R43, R9, 0xff, R16, 0x48, !PT ;  /* 0x000000ff092b7812 */ /* 0x000fc600078e4810 */
[----:B------:R-:W-:Y:S04]  /*3960*/  LDS.U8 R42, [R42+UR4] ;  /* 0x000000042a2a7984 */ /* 0x000fe80008000000 */
[----:B------:R-:W4:Y:S04]  /*3970*/  LDS.U8 R44, [R44+UR6] ;  /* 0x000000062c2c7984 */ /* 0x000f280008000000 */
[----:B------:R-:W4:Y:S04]  /*3980*/  LDS.U8 R6, [UR9+0x97] ;  /* 0x00009709ff067984 */ /* 0x000f280008000000 */
[----:B------:R-:W4:Y:S04]  /*3990*/  LDS.U8 R48, [UR9+0x94] ;  /* 0x00009409ff307984 */ /* 0x000f280008000000 */
[----:B------:R-:W4:Y:S04]  /*39a0*/  LDS.U8 R41, [R41+UR5] ;  /* 0x0000000529297984 */ /* 0x000f280008000000 */
[----:B------:R-:W4:Y:S04]  /*39b0*/  LDS.U8 R46, [R46+UR4] ;  /* 0x000000042e2e7984 */ /* 0x000f280008000000 */
[----:B------:R-:W4:Y:S04]  /*39c0*/  LDS.U8 R8, [UR9+0x93] ;  /* 0x00009309ff087984 */ /* 0x000f280008000000 */
[----:B------:R-:W4:Y:S04]  /*39d0*/  LDS.U8 R51, [UR9+0x95] ;  /* 0x00009509ff337984 */ /* 0x000f280008000000 */
[----:B------:R-:W4:Y:S04]  /*39e0*/  LDS.U8 R5, [UR9+0x98] ;  /* 0x00009809ff057984 */ /* 0x000f280008000000 */
[----:B------:R-:W4:Y:S04]  /*39f0*/  LDS.U8 R49, [UR9+0x9e] ;  /* 0x00009e09ff317984 */ /* 0x000f280008000000 */
[----:B------:R-:W4:Y:S04]  /*3a00*/  LDS.U8 R39, [R39+UR7] ;  /* 0x0000000727277984 */ /* 0x000f280008000000 */
[----:B------:R-:W4:Y:S04]  /*3a10*/  LDS.U8 R32, [UR9+0x9d] ;  /* 0x00009d09ff207984 */ /* 0x000f280008000000 */
[----:B------:R-:W4:Y:S04]  /*3a20*/  LDS.U8 R16, [UR9+0x9f] ;  /* 0x00009f09ff107984 */ /* 0x000f280008000000 */
[----:B------:R-:W4:Y:S04]  /*3a30*/  LDS.U8 R9, [UR9+0x9a] ;  /* 0x00009a09ff097984 */ /* 0x000f280008000000 */
[----:B------:R4:W4:Y:S04]  /*3a40*/  LDS.U8 R29, [R50+UR6] ;  /* 0x00000006321d7984 */ /* 0x0009280008000000 */
[----:B------:R-:W4:Y:S04]  /*3a50*/  LDS.U8 R43, [R43+UR7] ;  /* 0x000000072b2b7984 */ /* 0x000f280008000000 */
[----:B------:R-:W4:Y:S01]  /*3a60*/  LDS.U8 R33, [R33+UR4] ;  /* 0x0000000421217984 */ /* 0x000f220008000000 */
[----:B0-----:R-:W-:-:S02]  /*3a70*/  LOP3.LUT R11, R38, R37, R11, 0x96, !PT ;  /* 0x00000025260b7212 */ /* 0x001fc400078e960b */
[C---:B-1----:R-:W-:Y:S02]  /*3a80*/  LOP3.LUT R13, R35.reuse, R37, R13, 0x96, !PT ;  /* 0x00000025230d7212 */ /* 0x042fe400078e960d */
[----:B------:R-:W-:Y:S02]  /*3a90*/  LOP3.LUT R12, R35, R38, R12, 0x96, !PT ;  /* 0x00000026230c7212 */ /* 0x000fe400078e960c */
[----:B---3--:R-:W-:Y:S02]  /*3aa0*/  LOP3.LUT R10, R36, R35, R10, 0x96, !PT ;  /* 0x00000023240a7212 */ /* 0x008fe400078e960a */
[----:B------:R-:W-:Y:S02]  /*3ab0*/  LOP3.LUT R11, R45, R11, R36, 0x96, !PT ;  /* 0x0000000b2d0b7212 */ /* 0x000fe400078e9624 */
[C---:B--2---:R-:W-:Y:S02]  /*3ac0*/  LOP3.LUT R34, R7.reuse, R40, R34, 0x96, !PT ;  /* 0x0000002807227212 */ /* 0x044fe400078e9622 */
[----:B------:R-:W-:-:S02]  /*3ad0*/  LOP3.LUT R30, R7, R38, R30, 0x96, !PT ;  /* 0x00000026071e7212 */ /* 0x000fc400078e961e */
[----:B----4-:R-:W-:Y:S02]  /*3ae0*/  LOP3.LUT R50, R44, R13, R42, 0x96, !PT ;  /* 0x0000000d2c327212 */ /* 0x010fe400078e962a */
[----:B------:R-:W-:Y:S02]  /*3af0*/  LOP3.LUT R6, R40, R38, R6, 0x96, !PT ;  /* 0x0000002628067212 */ /* 0x000fe400078e9606 */
[----:B------:R-:W-:Y:S02]  /*3b00*/  LOP3.LUT R13, R42, R12, R45, 0x96, !PT ;  /* 0x0000000c2a0d7212 */ /* 0x000fe400078e962d */
[----:B------:R-:W-:Y:S02]  /*3b10*/  LOP3.LUT R48, R35, R37, R48, 0x96, !PT ;  /* 0x0000002523307212 */ /* 0x000fe400078e9630 */
[----:B------:R-:W-:Y:S02]  /*3b20*/  LOP3.LUT R31, R40, R35, R31, 0x96, !PT ;  /* 0x00000023281f7212 */ /* 0x000fe400078e961f */
[----:B------:R-:W-:-:S02]  /*3b30*/  LOP3.LUT R10, R41, R10, R42, 0x96, !PT ;  /* 0x0000000a290a7212 */ /* 0x000fc400078e962a */
[----:B------:R-:W-:Y:S02]  /*3b40*/  LOP3.LUT R12, R47, R11, R46, 0x96, !PT ;  /* 0x0000000b2f0c7212 */ /* 0x000fe400078e962e */
[-C--:B------:R-:W-:Y:S02]  /*3b50*/  LOP3.LUT R8, R36, R37.reuse, R8, 0x96, !PT ;  /* 0x0000002524087212 */ /* 0x080fe400078e9608 */
[----:B------:R-:W-:Y:S02]  /*3b60*/  LOP3.LUT R51, R40, R38, R51, 0x96, !PT ;  /* 0x0000002628337212 */ /* 0x000fe400078e9633 */
[----:B------:R-:W-:Y:S02]  /*3b70*/  LOP3.LUT R34, R41, R34, R45, 0x96, !PT ;  /* 0x0000002229227212 */ /* 0x000fe400078e962d */
[-C--:B------:R-:W-:Y:S02]  /*3b80*/  LOP3.LUT R11, R38, R37.reuse, R5, 0x96, !PT ;  /* 0x00000025260b7212 */ /* 0x080fe400078e9605 */
[----:B------:R-:W-:-:S02]  /*3b90*/  LOP3.LUT R49, R40, R37, R49, 0x96, !PT ;  /* 0x0000002528317212 */ /* 0x000fc400078e9631 */
[--C-:B------:R-:W-:Y:S02]  /*3ba0*/  LOP3.LUT R30, R39, R30, R45.reuse, 0x96, !PT ;  /* 0x0000001e271e7212 */ /* 0x100fe400078e962d */
[C---:B------:R-:W-:Y:S02]  /*3bb0*/  LOP3.LUT R32, R40.reuse, R37, R32, 0x96, !PT ;  /* 0x0000002528207212 */ /* 0x040fe400078e9620 */
[----:B------:R-:W-:Y:S02]  /*3bc0*/  LOP3.LUT R16, R35, R38, R16, 0x96, !PT ;  /* 0x0000002623107212 */ /* 0x000fe400078e9610 */
[C---:B------:R-:W-:Y:S02]  /*3bd0*/  LOP3.LUT R6, R41.reuse, R6, R45, 0x96, !PT ;  /* 0x0000000629067212 */ /* 0x040fe400078e962d */
[----:B------:R-:W-:Y:S02]  /*3be0*/  LOP3.LUT R9, R40, R35, R9, 0x96, !PT ;  /* 0x0000002328097212 */ /* 0x000fe400078e9609 */
[----:B------:R-:W-:-:S02]  /*3bf0*/  LOP3.LUT R38, R41, R48, R36, 0x96, !PT ;  /* 0x0000003029267212 */ /* 0x000fc400078e9624 */
[--C-:B------:R-:W-:Y:S02]  /*3c00*/  LOP3.LUT R31, R42, R31, R7.reuse, 0x96, !PT ;  /* 0x0000001f2a1f7212 */ /* 0x100fe400078e9607 */
[----:B------:R-:W-:Y:S02]  /*3c10*/  LOP3.LUT R10, R47, R10, R44, 0x96, !PT ;  /* 0x0000000a2f0a7212 */ /* 0x000fe400078e962c */
[----:B------:R-:W-:Y:S02]  /*3c20*/  LOP3.LUT R5, R39, R8, R42, 0x96, !PT ;  /* 0x0000000827057212 */ /* 0x000fe400078e962a */
[--C-:B------:R-:W-:Y:S02]  /*3c30*/  LOP3.LUT R48, R44, R51, R7.reuse, 0x96, !PT ;  /* 0x000000332c307212 */ /* 0x100fe400078e9607 */
[----:B------:R-:W-:Y:S02]  /*3c40*/  LOP3.LUT R34, R29, R34, R44, 0x96, !PT ;  /* 0x000000221d227212 */ /* 0x000fe400078e962c */
[----:B------:R-:W-:-:S02]  /*3c50*/  LOP3.LUT R8, R42, R11, R7, 0x96, !PT ;  /* 0x0000000b2a087212 */ /* 0x000fc400078e9607 */
[----:B------:R-:W-:Y:S01]  /*3c60*/  LOP3.LUT R49, R36, R49, R7, 0x96, !PT ;  /* 0x0000003124317212 */ /* 0x000fe200078e9607 */
[----:B------:R-:W-:Y:S01]  /*3c70*/  LDS.U8 R11, [UR9+0xab] ;  /* 0x0000ab09ff0b7984 */ /* 0x000fe20008000000 */
[C-C-:B------:R-:W-:Y:S02]  /*3c80*/  LOP3.LUT R30, R47.reuse, R30, R46.reuse, 0x96, !PT ;  /* 0x0000001e2f1e7212 */ /* 0x140fe400078e962e */
[----:B------:R-:W-:Y:S02]  /*3c90*/  LOP3.LUT R42, R42, R32, R45, 0x96, !PT ;  /* 0x000000202a2a7212 */ /* 0x000fe400078e962d */
[----:B------:R-:W-:Y:S02]  /*3ca0*/  LOP3.LUT R6, R47, R6, R46, 0x96, !PT ;  /* 0x000000062f067212 */ /* 0x000fe400078e962e */
[----:B------:R-:W-:Y:S02]  /*3cb0*/  LOP3.LUT R32, R45, R9, R36, 0x96, !PT ;  /* 0x000000092d207212 */ /* 0x000fe400078e9624 */
[----:B------:R-:W-:Y:S01]  /*3cc0*/  LOP3.LUT R50, R47, R50, R39, 0x96, !PT ;  /* 0x000000322f327212 */ /* 0x000fe200078e9627 */
[----:B------:R-:W-:Y:S01]  /*3cd0*/  LDS.U8 R9, [UR9+0xa2] ;  /* 0x0000a209ff097984 */ /* 0x000fe20008000000 */
[----:B------:R-:W-:-:S02]  /*3ce0*/  LOP3.LUT R13, R46, R13, R44, 0x96, !PT ;  /* 0x0000000d2e0d7212 */ /* 0x000fc400078e962c */
[----:B------:R-:W-:Y:S02]  /*3cf0*/  LOP3.LUT R52, R47, R31, R44, 0x96, !PT ;  /* 0x0000001f2f347212 */ /* 0x000fe400078e962c */
[--C-:B------:R-:W-:Y:S01]  /*3d00*/  LOP3.LUT R40, R29, R5, R46.reuse, 0x96, !PT ;  /* 0x000000051d287212 */ /* 0x100fe200078e962e */
[----:B------:R-:W-:Y:S01]  /*3d10*/  LDS.U8 R31, [UR9+0xa1] ;  /* 0x0000a109ff1f7984 */ /* 0x000fe20008000000 */
[C---:B------:R-:W-:Y:S02]  /*3d20*/  LOP3.LUT R38, R43.reuse, R38, R46, 0x96, !PT ;  /* 0x000000262b267212 */ /* 0x040fe400078e962e */
[----:B------:R-:W-:Y:S01]  /*3d30*/  LOP3.LUT R48, R43, R48, R39, 0x96, !PT ;  /* 0x000000302b307212 */ /* 0x000fe200078e9627 */
[----:B------:R-:W-:Y:S01]  /*3d40*/  LDS.U8 R5, [UR9+0xa7] ;  /* 0x0000a709ff057984 */ /* 0x000fe20008000000 */
[----:B------:R-:W-:Y:S02]  /*3d50*/  LOP3.LUT R37, R10, 0xff, R33, 0x48, !PT ;  /* 0x000000ff0a257812 */ /* 0x000fe400078e4821 */
[----:B------:R-:W-:-:S02]  /*3d60*/  LOP3.LUT R45, R34, 0xff, R43, 0x48, !PT ;  /* 0x000000ff222d7812 */ /* 0x000fc400078e482b */
[----:B------:R-:W-:Y:S02]  /*3d70*/  LOP3.LUT R44, R46, R49, R44, 0x96, !PT ;  /* 0x000000312e2c7212 */ /* 0x000fe400078e962c */
[C---:B------:R-:W-:Y:S01]  /*3d80*/  LOP3.LUT R8, R29.reuse, R8, R39, 0x96, !PT ;  /* 0x000000081d087212 */ /* 0x040fe200078e9627 */
[----:B------:R-:W-:Y:S01]  /*3d90*/  LDS.U8 R37, [R37+UR4] ;  /* 0x0000000425257984 */ /* 0x000fe20008000000 */
[----:B------:R-:W-:Y:S02]  /*3da0*/  LOP3.LUT R46, R30, 0xff, R33, 0x48, !PT ;  /* 0x000000ff1e2e7812 */ /* 0x000fe400078e4821 */
[----:B------:R-:W-:Y:S01]  /*3db0*/  LOP3.LUT R53, R6, 0xff, R29, 0x48, !PT ;  /* 0x000000ff06357812 */ /* 0x000fe200078e481d */
[----:B------:R-:W-:Y:S01]  /*3dc0*/  LDS.U8 R45, [R45+UR7] ;  /* 0x000000072d2d7984 */ /* 0x000fe20008000000 */
[----:B------:R-:W-:Y:S02]  /*3dd0*/  LOP3.LUT R32, R29, R32, R41, 0x96, !PT ;  /* 0x000000201d207212 */ /* 0x000fe400078e9629 */
[----:B------:R-:W-:-:S02]  /*3de0*/  LOP3.LUT R30, R50, 0xff, R29, 0x48, !PT ;  /* 0x000000ff321e7812 */ /* 0x000fc400078e481d */
[----:B------:R-:W-:Y:S01]  /*3df0*/  LOP3.LUT R10, R40, 0xff, R43, 0x48, !PT ;  /* 0x000000ff280a7812 */ /* 0x000fe200078e482b */
[----:B------:R-:W-:Y:S01]  /*3e00*/  LDS.U8 R53, [R53+UR6] ;  /* 0x0000000635357984 */ /* 0x000fe20008000000 */
[--C-:B------:R-:W-:Y:S02]  /*3e10*/  LOP3.LUT R35, R48, 0xff, R33.reuse, 0x48, !PT ;  /* 0x000000ff30237812 */ /* 0x100fe400078e4821 */
[----:B------:R-:W-:Y:S01]  /*3e20*/  LOP3.LUT R6, R38, 0xff, R33, 0x48, !PT ;  /* 0x000000ff26067812 */ /* 0x000fe200078e4821 */
[----:B------:R-:W-:Y:S01]  /*3e30*/  LDS.U8 R30, [R30+UR5] ;  /* 0x000000051e1e7984 */ /* 0x000fe20008000000 */
[----:B------:R-:W-:Y:S02]  /*3e40*/  LOP3.LUT R36, R36, R16, R7, 0x96, !PT ;  /* 0x0000001024247212 */ /* 0x000fe400078e9607 */
[----:B------:R-:W-:Y:S01]  /*3e50*/  LOP3.LUT R40, R8, 0xff, R33, 0x48, !PT ;  /* 0x000000ff08287812 */ /* 0x000fe200078e4821 */
[----:B------:R-:W0:Y:S01]  /*3e60*/  LDS.U8 R16, [UR9+0xa9] ;  /* 0x0000a909ff107984 */ /* 0x000e220008000000 */
[----:B------:R-:W-:-:S02]  /*3e70*/  LOP3.LUT R47, R13, 0xff, R47, 0x48, !PT ;  /* 0x000000ff0d2f7812 */ /* 0x000fc400078e482f */
[----:B------:R-:W-:Y:S01]  /*3e80*/  LOP3.LUT R51, R32, 0xff, R33, 0x48, !PT ;  /* 0x000000ff20337812 */ /* 0x000fe200078e4821 */
[----:B------:R-:W-:Y:S01]  /*3e90*/  LDS.U8 R7, [UR9+0xac] ;  /* 0x0000ac09ff077984 */ /* 0x000fe20008000000 */
[----:B------:R-:W-:-:S03]  /*3ea0*/  LOP3.LUT R49, R12, 0xff, R43, 0x48, !PT ;  /* 0x000000ff0c317812 */ /* 0x000fc600078e482b */
[----:B------:R-:W1:Y:S01]  /*3eb0*/  LDS.U8 R8, [R46+UR5] ;  /* 0x000000052e087984 */ /* 0x000e620008000000 */
[----:B------:R-:W-:-:S03]  /*3ec0*/  LOP3.LUT R34, R52, 0xff, R43, 0x48, !PT ;  /* 0x000000ff34227812 */ /* 0x000fc600078e482b */
[----:B------:R-:W2:Y:S04]  /*3ed0*/  LDS.U8 R13, [UR9+0xa6] ;  /* 0x0000a609ff0d7984 */ /* 0x000ea80008000000 */
[----:B------:R-:W3:Y:S04]  /*3ee0*/  LDS.U8 R35, [R35+UR4] ;  /* 0x0000000423237984 */ /* 0x000ee80008000000 */
[----:B------:R-:W4:Y:S04]  /*3ef0*/  LDS.U8 R6, [R6+UR7] ;  /* 0x0000000706067984 */ /* 0x000f280008000000 */
[----:B------:R-:W4:Y:S01]  /*3f00*/  LDS.U8 R10, [R10+UR6] ;  /* 0x000000060a0a7984 */ /* 0x000f220008000000 */
[----:B------:R-:W-:-:S03]  /*3f10*/  LOP3.LUT R42, R39, R42, R41, 0x96, !PT ;  /* 0x0000002a272a7212 */ /* 0x000fc600078e9629 */
[----:B------:R0:W4:Y:S04]  /*3f20*/  LDS.U8 R12, [R40+UR7] ;  /* 0x00000007280c7984 */ /* 0x0001280008000000 */
[----:B------:R-:W4:Y:S04]  /*3f30*/  LDS.U8 R51, [R51+UR5] ;  /* 0x0000000533337984 */ /* 0x000f280008000000 */
[----:B------:R-:W4:Y:S01]  /*3f40*/  LDS.U8 R49, [R49+UR4] ;  /* 0x0000000431317984 */ /* 0x000f220008000000 */
[----:B------:R-:W-:-:S03]  /*3f50*/  LOP3.LUT R50, R42, 0xff, R29, 0x48, !PT ;  /* 0x000000ff2a327812 */ /* 0x000fc600078e481d */
[----:B------:R-:W4:Y:S01]  /*3f60*/  LDS.U8 R34, [R34+UR6] ;  /* 0x0000000622227984 */ /* 0x000f220008000000 */
[----:B------:R-:W-:-:S03]  /*3f70*/  LOP3.LUT R42, R39, R36, R41, 0x96, !PT ;  /* 0x00000024272a7212 */ /* 0x000fc600078e9629 */
[----:B------:R-:W4:Y:S04]  /*3f80*/  LDS.U8 R32, [R47+UR7] ;  /* 0x000000072f207984 */ /* 0x000f280008000000 */
[----:B------:R-:W4:Y:S04]  /*3f90*/  LDS.U8 R38, [UR9+0xa3] ;  /* 0x0000a309ff267984 */ /* 0x000f280008000000 */
[----:B------:R-:W4:Y:S04]  /*3fa0*/  LDS.U8 R36, [UR9+0xa8] ;  /* 0x0000a809ff247984 */ /* 0x000f280008000000 */
[----:B------:R-:W4:Y:S01]  /*3fb0*/  LDS.U8 R29, [UR9+0xad] ;  /* 0x0000ad09ff1d7984 */ /* 0x000f220008000000 */
[----:B0-----:R-:W-:-:S03]  /*3fc0*/  LOP3.LUT R40, R44, 0xff, R43, 0x48, !PT ;  /* 0x000000ff2c287812 */ /* 0x001fc600078e482b */
[----:B------:R-:W0:Y:S01]  /*3fd0*/  LDS.U8 R47, [UR9+0xa5] ;  /* 0x0000a509ff2f7984 */ /* 0x000e220008000000 */
[----:B------:R-:W-:-:S03]  /*3fe0*/  LOP3.LUT R42, R42, 0xff, R33, 0x48, !PT ;  /* 0x000000ff2a2a7812 */ /* 0x000fc600078e4821 */
[----:B------:R-:W0:Y:S04]  /*3ff0*/  LDS.U8 R41, [UR9+0xa4] ;  /* 0x0000a409ff297984 */ /* 0x000e280008000000 */
[----:B------:R-:W0:Y:S04]  /*4000*/  LDS.U8 R39, [UR9+0xa0] ;  /* 0x0000a009ff277984 */ /* 0x000e280008000000 */
[----:B------:R-:W0:Y:S04]  /*4010*/  LDS.U8 R46, [UR9+0xae] ;  /* 0x0000ae09ff2e7984 */ /* 0x000e280008000000 */
[----:B------:R-:W-:Y:S04]  /*4020*/  LDS.U8 R44, [R50+UR4] ;  /* 0x00000004322c7984 */ /* 0x000fe80008000000 */
[----:B------:R-:W0:Y:S04]  /*4030*/  LDS.U8 R33, [UR9+0xaa] ;  /* 0x0000aa09ff217984 */ /* 0x000e280008000000 */
[----:B------:R-:W-:Y:S04]  /*4040*/  LDS.U8 R40, [R40+UR5] ;  /* 0x0000000528287984 */ /* 0x000fe80008000000 */
[----:B------:R-:W0:Y:S04]  /*4050*/  LDS.U8 R43, [UR9+0xaf] ;  /* 0x0000af09ff2b7984 */ /* 0x000e280008000000 */
[----:B------:R-:W0:Y:S01]  /*4060*/  LDS.U8 R42, [R42+UR6] ;  /* 0x000000062a2a7984 */ /* 0x000e220008000000 */
[----:B------:R-:W-:-:S02]  /*4070*/  LOP3.LUT R16, R37, R45, R16, 0x96, !PT ;  /* 0x0000002d25107212 */ /* 0x000fc400078e9610 */
[C---:B-1----:R-:W-:Y:S02]  /*4080*/  LOP3.LUT R7, R8.reuse, R37, R7, 0x96, !PT ;  /* 0x0000002508077212 */ /* 0x042fe400078e9607 */
[----:B--2---:R-:W-:Y:S02]  /*4090*/  LOP3.LUT R48, R8, R45, R13, 0x96, !PT ;  /* 0x0000002d08307212 */ /* 0x004fe400078e960d */
[-C--:B---3--:R-:W-:Y:S02]  /*40a0*/  LOP3.LUT R31, R35, R8.reuse, R31, 0x96, !PT ;  /* 0x00000008231f7212 */ /* 0x088fe400078e961f */
[-C--:B----4-:R-:W-:Y:S02]  /*40b0*/  LOP3.LUT R9, R6, R37.reuse, R9, 0x96, !PT ;  /* 0x0000002506097212 */ /* 0x090fe400078e9609 */
[C---:B------:R-:W-:Y:S02]  /*40c0*/  LOP3.LUT R5, R10.reuse, R37, R5, 0x96, !PT ;  /* 0x000000250a057212 */ /* 0x040fe400078e9605 */
[----:B------:R-:W-:-:S02]  /*40d0*/  LOP3.LUT R11, R10, R8, R11, 0x96, !PT ;  /* 0x000000080a0b7212 */ /* 0x000fc400078e960b */
[----:B------:R-:W-:Y:S02]  /*40e0*/  LOP3.LUT R13, R30, R16, R35, 0x96, !PT ;  /* 0x000000101e0d7212 */ /* 0x000fe400078e9623 */
[--C-:B------:R-:W-:Y:S02]  /*40f0*/  LOP3.LUT R16, R53, R7, R30.reuse, 0x96, !PT ;  /* 0x0000000735107212 */ /* 0x100fe400078e961e */
[C-C-:B------:R-:W-:Y:S02]  /*4100*/  LOP3.LUT R31, R12.reuse, R31, R53.reuse, 0x96, !PT ;  /* 0x0000001f0c1f7212 */ /* 0x140fe400078e9635 */
[--C-:B------:R-:W-:Y:S02]  /*4110*/  LOP3.LUT R9, R51, R9, R30.reuse, 0x96, !PT ;  /* 0x0000000933097212 */ /* 0x100fe400078e961e */
[----:B------:R-:W-:Y:S02]  /*4120*/  LOP3.LUT R48, R49, R48, R53, 0x96, !PT ;  /* 0x0000003031307212 */ /* 0x000fe400078e9635 */
[----:B------:R-:W-:-:S02]  /*4130*/  LOP3.LUT R5, R12, R5, R30, 0x96, !PT ;  /* 0x000000050c057212 */ /* 0x000fc400078e961e */
[----:B------:R-:W-:Y:S02]  /*4140*/  LOP3.LUT R11, R53, R11, R6, 0x96, !PT ;  /* 0x0000000b350b7212 */ /* 0x000fe400078e9606 */
[--C-:B------:R-:W-:Y:S02]  /*4150*/  LOP3.LUT R16, R34, R16, R49.reuse, 0x96, !PT ;  /* 0x0000001022107212 */ /* 0x100fe400078e9631 */
[C---:B------:R-:W-:Y:S02]  /*4160*/  LOP3.LUT R31, R32.reuse, R31, R49, 0x96, !PT ;  /* 0x0000001f201f7212 */ /* 0x040fe400078e9631 */
[C-C-:B------:R-:W-:Y:S02]  /*4170*/  LOP3.LUT R9, R32.reuse, R9, R34.reuse, 0x96, !PT ;  /* 0x0000000920097212 */ /* 0x140fe400078e9622 */
        /* <DEDUP_REMOVED lines=11> */
[----:B------:R-:W-:Y:S02]  /*4230*/  LOP3.LUT R53, R53, R36, R30, 0x96, !PT ;  /* 0x0000002435357212 */ /* 0x000fe400078e961e */
[----:B0-----:R-:W-:Y:S02]  /*4240*/  LOP3.LUT R36, R10, R37, R47, 0x96, !PT ;  /* 0x000000250a247212 */ /* 0x001fe400078e962f */
[----:B------:R-:W-:Y:S02]  /*4250*/  LOP3.LUT R41, R8, R45, R41, 0x96, !PT ;  /* 0x0000002d08297212 */ /* 0x000fe400078e9629 */
        /* <DEDUP_REMOVED lines=8> */
[--C-:B------:R-:W-:Y:S02]  /*42e0*/  LOP3.LUT R37, R12, R41, R35.reuse, 0x96, !PT ;  /* 0x000000290c257212 */ /* 0x100fe400078e9623 */
[----:B------:R-:W-:Y:S02]  /*42f0*/  LOP3.LUT R39, R30, R33, R35, 0x96, !PT ;  /* 0x000000211e277212 */ /* 0x000fe400078e9623 */
[----:B------:R-:W-:Y:S01]  /*4300*/  LOP3.LUT R46, R35, R46, R6, 0x96, !PT ;  /* 0x0000002e232e7212 */ /* 0x000fe200078e9606 */
[----:B------:R-:W-:Y:S01]  /*4310*/  LDS.U8 R30, [UR9+0xb6] ;  /* 0x0000b609ff1e7984 */ /* 0x000fe20008000000 */
[----:B------:R-:W-:Y:S02]  /*4320*/  LOP3.LUT R48, R7, 0xff, R44, 0x48, !PT ;  /* 0x000000ff07307812 */ /* 0x000fe400078e482c */
[--C-:B------:R-:W-:Y:S01]  /*4330*/  LOP3.LUT R36, R9, 0xff, R42.reuse, 0x48, !PT ;  /* 0x000000ff09247812 */ /* 0x100fe200078e482a */
[----:B------:R-:W-:Y:S01]  /*4340*/  LDS.U8 R33, [UR9+0xbb] ;  /* 0x0000bb09ff217984 */ /* 0x000fe20008000000 */
[----:B------:R-:W-:-:S02]  /*4350*/  LOP3.LUT R7, R16, 0xff, R42, 0x48, !PT ;  /* 0x000000ff10077812 */ /* 0x000fc400078e482a */
[C-C-:B------:R-:W-:Y:S01]  /*4360*/  LOP3.LUT R41, R44.reuse, R10, R49.reuse, 0x96, !PT ;  /* 0x0000000a2c297212 */ /* 0x140fe200078e9631 */
[----:B------:R-:W-:Y:S01]  /*4370*/  LDS.U8 R48, [R48+UR7] ;  /* 0x0000000730307984 */ /* 0x000fe20008000000 */
[--C-:B------:R-:W-:Y:S02]  /*4380*/  LOP3.LUT R43, R44, R29, R34.reuse, 0x96, !PT ;  /* 0x0000001d2c2b7212 */ /* 0x100fe400078e9622 */
[----:B------:R-:W-:Y:S01]  /*4390*/  LOP3.LUT R37, R40, R37, R34, 0x96, !PT ;  /* 0x0000002528257212 */ /* 0x000fe200078e9622 */
[----:B------:R-:W-:Y:S01]  /*43a0*/  LDS.U8 R36, [R36+UR7] ;  /* 0x0000000724247984 */ /* 0x000fe20008000000 */
[----:B------:R-:W-:Y:S02]  /*43b0*/  LOP3.LUT R49, R34, R46, R49, 0x96, !PT ;  /* 0x0000002e22317212 */ /* 0x000fe400078e9631 */
[----:B------:R-:W-:Y:S01]  /*43c0*/  LOP3.LUT R47, R44, R39, R12, 0x96, !PT ;  /* 0x000000272c2f7212 */ /* 0x000fe200078e960c */
[----:B------:R-:W-:Y:S01]  /*43d0*/  LDS.U8 R7, [R7+UR6] ;  /* 0x0000000607077984 */ /* 0x000fe20008000000 */
[----:B------:R-:W-:-:S02]  /*43e0*/  LOP3.LUT R31, R31, 0xff, R42, 0x48, !PT ;  /* 0x000000ff1f1f7812 */ /* 0x000fc400078e482a */
[----:B------:R-:W-:Y:S01]  /*43f0*/  LOP3.LUT R39, R5, 0xff, R44, 0x48, !PT ;  /* 0x000000ff05277812 */ /* 0x000fe200078e482c */
[----:B------:R-:W-:Y:S01]  /*4400*/  LDS.U8 R34, [UR9+0xbc] ;  /* 0x0000bc09ff227984 */ /* 0x000fe20008000000 */
[----:B------:R-:W-:Y:S02]  /*4410*/  LOP3.LUT R46, R45, 0xff, R42, 0x48, !PT ;  /* 0x000000ff2d2e7812 */ /* 0x000fe400078e482a */
[----:B------:R-:W-:Y:S01]  /*4420*/  LOP3.LUT R35, R35, R8, R6, 0x96, !PT ;  /* 0x0000000823237212 */ /* 0x000fe200078e9606 */
[----:B------:R-:W-:Y:S01]  /*4430*/  LDS.U8 R9, [R31+UR6] ;  /* 0x000000061f097984 */ /* 0x000fe20008000000 */
[--C-:B------:R-:W-:Y:S02]  /*4440*/  LOP3.LUT R5, R41, 0xff, R40.reuse, 0x48, !PT ;  /* 0x000000ff29057812 */ /* 0x100fe400078e4828 */
[----:B------:R-:W-:Y:S01]  /*4450*/  LOP3.LUT R38, R43, 0xff, R40, 0x48, !PT ;  /* 0x000000ff2b267812 */ /* 0x000fe200078e4828 */
[----:B------:R-:W0:Y:S01]  /*4460*/  LDS.U8 R8, [UR9+0xb1] ;  /* 0x0000b109ff087984 */ /* 0x000e220008000000 */
[----:B------:R-:W-:-:S02]  /*4470*/  LOP3.LUT R16, R37, 0xff, R42, 0x48, !PT ;  /* 0x000000ff25107812 */ /* 0x000fc400078e482a */
[----:B------:R-:W-:Y:S01]  /*4480*/  LOP3.LUT R41, R13, 0xff, R40, 0x48, !PT ;  /* 0x000000ff0d297812 */ /* 0x000fe200078e4828 */
[----:B------:R-:W-:Y:S01]  /*4490*/  LDS.U8 R37, [R39+UR4] ;  /* 0x0000000427257984 */ /* 0x000fe20008000000 */
[----:B------:R-:W-:Y:S02]  /*44a0*/  LOP3.LUT R47, R47, 0xff, R42, 0x48, !PT ;  /* 0x000000ff2f2f7812 */ /* 0x000fe400078e482a */
[----:B------:R-:W-:Y:S01]  /*44b0*/  LOP3.LUT R11, R11, 0xff, R40, 0x48, !PT ;  /* 0x000000ff0b0b7812 */ /* 0x000fe200078e4828 */
[----:B------:R-:W1:Y:S01]  /*44c0*/  LDS.U8 R46, [R46+UR5] ;  /* 0x000000052e2e7984 */ /* 0x000e620008000000 */
[----:B------:R-:W-:-:S03]  /*44d0*/  LOP3.LUT R53, R51, R53, R12, 0x96, !PT ;  /* 0x0000003533357212 */ /* 0x000fc600078e960c */
[----:B------:R-:W-:Y:S01]  /*44e0*/  LDS.U8 R29, [UR9+0xb2] ;  /* 0x0000b209ff1d7984 */ /* 0x000fe20008000000 */
[----:B------:R-:W-:-:S03]  /*44f0*/  LOP3.LUT R53, R53, 0xff, R44, 0x48, !PT ;  /* 0x000000ff35357812 */ /* 0x000fc600078e482c */
[----:B------:R-:W-:Y:S01]  /*4500*/  LDS.U8 R10, [UR9+0xb7] ;  /* 0x0000b709ff0a7984 */ /* 0x000fe20008000000 */
[----:B------:R-:W-:-:S03]  /*4510*/  LOP3.LUT R51, R51, R35, R12, 0x96, !PT ;  /* 0x0000002333337212 */ /* 0x000fc600078e960c */
[----:B------:R-:W-:Y:S04]  /*4520*/  LDS.U8 R6, [UR9+0xb9] ;  /* 0x0000b909ff067984 */ /* 0x000fe80008000000 */
[----:B------:R-:W2:Y:S04]  /*4530*/  LDS.U8 R16, [R16+UR5] ;  /* 0x0000000510107984 */ /* 0x000ea80008000000 */
[----:B------:R-:W3:Y:S04]  /*4540*/  LDS.U8 R5, [R5+UR5] ;  /* 0x0000000505057984 */ /* 0x000ee80008000000 */
[----:B------:R-:W4:Y:S01]  /*4550*/  LDS.U8 R38, [R38+UR4] ;  /* 0x0000000426267984 */ /* 0x000f220008000000 */
[----:B------:R-:W-:-:S03]  /*4560*/  LOP3.LUT R50, R49, 0xff, R40, 0x48, !PT ;  /* 0x000000ff31327812 */ /* 0x000fc600078e4828 */
[----:B------:R-:W4:Y:S04]  /*4570*/  LDS.U8 R31, [R41+UR6] ;  /* 0x00000006291f7984 */ /* 0x000f280008000000 */
[----:B------:R-:W4:Y:S04]  /*4580*/  LDS.U8 R13, [R47+UR7] ;  /* 0x000000072f0d7984 */ /* 0x000f280008000000 */
[----:B------:R-:W4:Y:S04]  /*4590*/  LDS.U8 R44, [UR9+0xb3] ;  /* 0x0000b309ff2c7984 */ /* 0x000f280008000000 */
[----:B------:R-:W4:Y:S04]  /*45a0*/  LDS.U8 R12, [UR9+0xb8] ;  /* 0x0000b809ff0c7984 */ /* 0x000f280008000000 */
[----:B------:R-:W4:Y:S04]  /*45b0*/  LDS.U8 R11, [R11+UR4] ;  /* 0x000000040b0b7984 */ /* 0x000f280008000000 */
        /* <DEDUP_REMOVED lines=10> */
[----:B------:R-:W4:Y:S01]  /*4660*/  LDS.U8 R42, [R42+UR4] ;  /* 0x000000042a2a7984 */ /* 0x000f220008000000 */
[----:B0-----:R-:W-:-:S02]  /*4670*/  LOP3.LUT R8, R7, R36, R8, 0x96, !PT ;  /* 0x0000002407087212 */ /* 0x001fc400078e9608 */
[-C--:B------:R-:W-:Y:S02]  /*4680*/  LOP3.LUT R34, R36, R9.reuse, R34, 0x96, !PT ;  /* 0x0000000924227212 */ /* 0x080fe400078e9622 */
[----:B-1----:R-:W-:Y:S02]  /*4690*/  LOP3.LUT R8, R46, R8, R37, 0x96, !PT ;  /* 0x000000082e087212 */ /* 0x002fe400078e9625 */
[----:B--2---:R-:W-:Y:S02]  /*46a0*/  LOP3.LUT R29, R16, R9, R29, 0x96, !PT ;  /* 0x00000009101d7212 */ /* 0x004fe400078e961d */
[----:B---3--:R-:W-:Y:S02]  /*46b0*/  LOP3.LUT R30, R36, R5, R30, 0x96, !PT ;  /* 0x00000005241e7212 */ /* 0x008fe400078e961e */
[----:B----4-:R-:W-:Y:S02]  /*46c0*/  LOP3.LUT R51, R38, R9, R10, 0x96, !PT ;  /* 0x0000000926337212 */ /* 0x010fe400078e960a */
[----:B------:R-:W-:-:S02]  /*46d0*/  LOP3.LUT R6, R9, R5, R6, 0x96, !PT ;  /* 0x0000000509067212 */ /* 0x000fc400078e9606 */
[----:B------:R-:W-:Y:S02]  /*46e0*/  LOP3.LUT R33, R38, R36, R33, 0x96, !PT ;  /* 0x0000002426217212 */ /* 0x000fe400078e9621 */
[--C-:B------:R-:W-:Y:S02]  /*46f0*/  LOP3.LUT R34, R37, R34, R48.reuse, 0x96, !PT ;  /* 0x0000002225227212 */ /* 0x100fe400078e9630 */
[----:B------:R-:W-:Y:S02]  /*4700*/  LOP3.LUT R53, R32, R8, R31, 0x96, !PT ;  /* 0x0000000820357212 */ /* 0x000fe400078e961f */
[--C-:B------:R-:W-:Y:S02]  /*4710*/  LOP3.LUT R29, R13, R29, R48.reuse, 0x96, !PT ;  /* 0x0000001d0d1d7212 */ /* 0x100fe400078e9630 */
[----:B------:R-:W-:Y:S02]  /*4720*/  LOP3.LUT R30, R31, R30, R37, 0x96, !PT ;  /* 0x0000001e1f1e7212 */ /* 0x000fe400078e9625 */
[----:B------:R-:W-:-:S02]  /*4730*/  LOP3.LUT R51, R46, R51, R48, 0x96, !PT ;  /* 0x000000332e337212 */ /* 0x000fc400078e9630 */
[----:B------:R-:W-:Y:S02]  /*4740*/  LOP3.LUT R6, R48, R6, R7, 0x96, !PT ;  /* 0x0000000630067212 */ /* 0x000fe400078e9607 */
[----:B------:R-:W-:Y:S02]  /*4750*/  LOP3.LUT R33, R37, R33, R16, 0x96, !PT ;  /* 0x0000002125217212 */ /* 0x000fe400078e9610 */
[-C--:B------:R-:W-:Y:S02]  /*4760*/  LOP3.LUT R10, R7, R5.reuse, R44, 0x96, !PT ;  /* 0x00000005070a7212 */ /* 0x080fe400078e962c */
[-C--:B------:R-:W-:Y:S02]  /*4770*/  LOP3.LUT R8, R9, R5.reuse, R12, 0x96, !PT ;  /* 0x0000000509087212 */ /* 0x080fe400078e960c */
[----:B------:R-:W-:Y:S02]  /*4780*/  LOP3.LUT R34, R11, R34, R31, 0x96, !PT ;  /* 0x000000220b227212 */ /* 0x000fe400078e961f */
[----:B------:R-:W-:-:S02]  /*4790*/  LOP3.LUT R35, R38, R5, R35, 0x96, !PT ;  /* 0x0000000526237212 */ /* 0x000fc400078e9623 */
[----:B------:R-:W-:Y:S02]  /*47a0*/  LOP3.LUT R43, R16, R38, R43, 0x96, !PT ;  /* 0x00000026102b7212 */ /* 0x000fe400078e962b */
[----:B------:R-:W-:Y:S02]  /*47b0*/  LOP3.LUT R49, R38, R9, R49, 0x96, !PT ;  /* 0x0000000926317212 */ /* 0x000fe400078e9631 */
[C---:B------:R-:W-:Y:S02]  /*47c0*/  LOP3.LUT R29, R32.reuse, R29, R11, 0x96, !PT ;  /* 0x0000001d201d7212 */ /* 0x040fe400078e960b */
[C---:B------:R-:W-:Y:S02]  /*47d0*/  LOP3.LUT R30, R32.reuse, R30, R13, 0x96, !PT ;  /* 0x0000001e201e7212 */ /* 0x040fe400078e960d */
[C-C-:B------:R-:W-:Y:S02]  /*47e0*/  LOP3.LUT R51, R32.reuse, R51, R11.reuse, 0x96, !PT ;  /* 0x0000003320337212 */ /* 0x140fe400078e960b */
[----:B------:R-:W-:-:S02]  /*47f0*/  LOP3.LUT R6, R32, R6, R11, 0x96, !PT ;  /* 0x0000000620067212 */ /* 0x000fc400078e960b */
[----:B------:R-:W-:Y:S02]  /*4800*/  LOP3.LUT R33, R32, R33, R31, 0x96, !PT ;  /* 0x0000002120217212 */ /* 0x000fe400078e961f */
[----:B------:R-:W-:Y:S02]  /*4810*/  LOP3.LUT R10, R13, R10, R37, 0x96, !PT ;  /* 0x0000000a0d0a7212 */ /* 0x000fe400078e9625 */
[C---:B------:R-:W-:Y:S02]  /*4820*/  LOP3.LUT R8, R37.reuse, R8, R16, 0x96, !PT ;  /* 0x0000000825087212 */ /* 0x040fe400078e9610 */
[----:B------:R-:W-:Y:S02]  /*4830*/  LOP3.LUT R45, R36, R5, R45, 0x96, !PT ;  /* 0x00000005242d7212 */ /* 0x000fe400078e962d */
[----:B------:R-:W-:Y:S02]  /*4840*/  LOP3.LUT R32, R34, 0xff, R32, 0x48, !PT ;  /* 0x000000ff22207812 */ /* 0x000fe400078e4820 */
[----:B------:R-:W-:-:S02]  /*4850*/  LOP3.LUT R37, R37, R35, R48, 0x96, !PT ;  /* 0x0000002325257212 */ /* 0x000fc400078e9630 */
[C---:B------:R-:W-:Y:S02]  /*4860*/  LOP3.LUT R47, R38.reuse, R5, R47, 0x96, !PT ;  /* 0x00000005262f7212 */ /* 0x040fe400078e962f */
[----:B------:R-:W-:Y:S01]  /*4870*/  LOP3.LUT R35, R38, R36, R39, 0x96, !PT ;  /* 0x0000002426237212 */ /* 0x000fe200078e9627 */
[----:B------:R-:W-:Y:S01]  /*4880*/  LDS.U8 R5, [UR9+0xcc] ;  /* 0x0000cc09ff057984 */ /* 0x000fe20008000000 */
[----:B------:R-:W-:Y:S02]  /*4890*/  LOP3.LUT R34, R36, R9, R41, 0x96, !PT ;  /* 0x0000000924227212 */ /* 0x000fe400078e9629 */
[C---:B------:R-:W-:Y:S01]  /*48a0*/  LOP3.LUT R39, R46.reuse, R43, R48, 0x96, !PT ;  /* 0x0000002b2e277212 */ /* 0x040fe200078e9630 */
[----:B------:R-:W-:Y:S01]  /*48b0*/  LDS.U8 R9, [UR9+0xcb] ;  /* 0x0000cb09ff097984 */ /* 0x000fe20008000000 */
[----:B------:R-:W-:Y:S02]  /*48c0*/  LOP3.LUT R36, R31, R49, R16, 0x96, !PT ;  /* 0x000000311f247212 */ /* 0x000fe400078e9610 */
[----:B------:R-:W-:-:S02]  /*48d0*/  LOP3.LUT R41, R46, R45, R7, 0x96, !PT ;  /* 0x0000002d2e297212 */ /* 0x000fc400078e9607 */
[----:B------:R-:W-:Y:S02]  /*48e0*/  LOP3.LUT R43, R40, R10, R11, 0x96, !PT ;  /* 0x0000000a282b7212 */ /* 0x000fe400078e960b */
[----:B------:R-:W-:Y:S01]  /*48f0*/  LOP3.LUT R12, R7, R47, R16, 0x96, !PT ;  /* 0x0000002f070c7212 */ /* 0x000fe200078e9610 */
[----:B------:R-:W-:Y:S01]  /*4900*/  LDS.U8 R10, [UR9+0xc1] ;  /* 0x0000c109ff0a7984 */ /* 0x000fe20008000000 */
[----:B------:R-:W-:Y:S02]  /*4910*/  LOP3.LUT R35, R48, R35, R7, 0x96, !PT ;  /* 0x0000002330237212 */ /* 0x000fe400078e9607 */
[----:B------:R-:W-:Y:S02]  /*4920*/  LOP3.LUT R47, R50, R36, R13, 0x96, !PT ;  /* 0x00000024322f7212 */ /* 0x000fe400078e960d */
[----:B------:R-:W-:Y:S02]  /*4930*/  LOP3.LUT R44, R30, 0xff, R40, 0x48, !PT ;  /* 0x000000ff1e2c7812 */ /* 0x000fe400078e4828 */
[----:B------:R-:W-:-:S02]  /*4940*/  LOP3.LUT R41, R50, R41, R11, 0x96, !PT ;  /* 0x0000002932297212 */ /* 0x000fc400078e960b */
[----:B------:R-:W-:Y:S02]  /*4950*/  LOP3.LUT R36, R29, 0xff, R42, 0x48, !PT ;  /* 0x000000ff1d247812 */ /* 0x000fe400078e482a */
[----:B------:R-:W-:Y:S01]  /*4960*/  LOP3.LUT R30, R43, 0xff, R50, 0x48, !PT ;  /* 0x000000ff2b1e7812 */ /* 0x000fe200078e4832 */
[----:B------:R-:W-:Y:S01]  /*4970*/  LDS.U8 R44, [R44+UR5] ;  /* 0x000000052c2c7984 */ /* 0x000fe20008000000 */
[C---:B------:R-:W-:Y:S02]  /*4980*/  LOP3.LUT R39, R40.reuse, R39, R31, 0x96, !PT ;  /* 0x0000002728277212 */ /* 0x040fe400078e961f */
[C---:B------:R-:W-:Y:S01]  /*4990*/  LOP3.LUT R45, R40.reuse, R8, R13, 0x96, !PT ;  /* 0x00000008282d7212 */ /* 0x040fe200078e960d */
[----:B------:R-:W-:Y:S01]  /*49a0*/  LDS.U8 R36, [R36+UR5] ;  /* 0x0000000524247984 */ /* 0x000fe20008000000 */
[----:B------:R-:W-:Y:S02]  /*49b0*/  LOP3.LUT R35, R40, R35, R46, 0x96, !PT ;  /* 0x0000002328237212 */ /* 0x000fe400078e962e */
[--C-:B------:R-:W-:Y:S01]  /*49c0*/  LOP3.LUT R47, R47, 0xff, R42.reuse, 0x48, !PT ;  /* 0x000000ff2f2f7812 */ /* 0x100fe200078e482a */
[----:B------:R-:W0:Y:S01]  /*49d0*/  LDS.U8 R30, [R30+UR6] ;  /* 0x000000061e1e7984 */ /* 0x000e220008000000 */
[----:B------:R-:W-:-:S02]  /*49e0*/  LOP3.LUT R8, R41, 0xff, R42, 0x48, !PT ;  /* 0x000000ff29087812 */ /* 0x000fc400078e482a */
[----:B------:R-:W-:Y:S02]  /*49f0*/  LOP3.LUT R53, R53, 0xff, R42, 0x48, !PT ;  /* 0x000000ff35357812 */ /* 0x000fe400078e482a */
[----:B------:R-:W-:Y:S02]  /*4a00*/  LOP3.LUT R51, R51, 0xff, R40, 0x48, !PT ;  /* 0x000000ff33337812 */ /* 0x000fe400078e4828 */
[----:B------:R-:W-:Y:S01]  /*4a10*/  LOP3.LUT R37, R13, R37, R46, 0x96, !PT ;  /* 0x000000250d257212 */ /* 0x000fe200078e962e */
[----:B------:R-:W-:Y:S01]  /*4a20*/  LDS.U8 R8, [R8+UR7] ;  /* 0x0000000708087984 */ /* 0x000fe20008000000 */
[----:B------:R-:W-:Y:S02]  /*4a30*/  LOP3.LUT R34, R7, R34, R16, 0x96, !PT ;  /* 0x0000002207227212 */ /* 0x000fe400078e9610 */
[----:B------:R-:W-:Y:S01]  /*4a40*/  LOP3.LUT R29, R39, 0xff, R50, 0x48, !PT ;  /* 0x000000ff271d7812 */ /* 0x000fe200078e4832 */
[----:B------:R-:W-:Y:S01]  /*4a50*/  LDS.U8 R7, [UR9+0xc7] ;  /* 0x0000c709ff077984 */ /* 0x000fe20008000000 */
[----:B------:R-:W-:-:S02]  /*4a60*/  LOP3.LUT R45, R45, 0xff, R42, 0x48, !PT ;  /* 0x000000ff2d2d7812 */ /* 0x000fc400078e482a */
[----:B------:R-:W-:Y:S01]  /*4a70*/  LOP3.LUT R43, R35, 0xff, R42, 0x48, !PT ;  /* 0x000000ff232b7812 */ /* 0x000fe200078e482a */
[----:B------:R-:W-:Y:S01]  /*4a80*/  LDS.U8 R39, [R53+UR4] ;  /* 0x0000000435277984 */ /* 0x000fe20008000000 */
[----:B------:R-:W-:Y:S02]  /*4a90*/  LOP3.LUT R38, R6, 0xff, R50, 0x48, !PT ;  /* 0x000000ff06267812 */ /* 0x000fe400078e4832 */
[----:B------:R-:W-:Y:S01]  /*4aa0*/  LOP3.LUT R11, R11, R12, R31, 0x96, !PT ;  /* 0x0000000c0b0b7212 */ /* 0x000fe200078e961f */
[----:B------:R-:W1:Y:S01]  /*4ab0*/  LDS.U8 R35, [R47+UR4] ;  /* 0x000000042f237984 */ /* 0x000e620008000000 */
[----:B------:R-:W-:Y:S02]  /*4ac0*/  LOP3.LUT R49, R37, 0xff, R40, 0x48, !PT ;  /* 0x000000ff25317812 */ /* 0x000fe400078e4828 */
[----:B------:R-:W-:Y:S01]  /*4ad0*/  LOP3.LUT R37, R13, R34, R46, 0x96, !PT ;  /* 0x000000220d257212 */ /* 0x000fe200078e962e */
[----:B------:R2:W3:Y:S01]  /*4ae0*/  LDS.U8 R41, [R51+UR6] ;  /* 0x0000000633297984 */ /* 0x0004e20008000000 */
[----:B------:R-:W-:-:S02]  /*4af0*/  LOP3.LUT R48, R33, 0xff, R50, 0x48, !PT ;  /* 0x000000ff21307812 */ /* 0x000fc400078e4832 */
[----:B------:R-:W-:Y:S01]  /*4b00*/  LOP3.LUT R11, R11, 0xff, R50, 0x48, !PT ;  /* 0x000000ff0b0b7812 */ /* 0x000fe200078e4832 */
[----:B------:R-:W4:Y:S04]  /*4b10*/  LDS.U8 R31, [UR9+0xc2] ;  /* 0x0000c209ff1f7984 */ /* 0x000f280008000000 */
[----:B------:R-:W-:Y:S01]  /*4b20*/  LDS.U8 R12, [UR9+0xc6] ;  /* 0x0000c609ff0c7984 */ /* 0x000fe20008000000 */
[----:B--2---:R-:W-:-:S03]  /*4b30*/  LOP3.LUT R51, R37, 0xff, R42, 0x48, !PT ;  /* 0x000000ff25337812 */ /* 0x004fc600078e482a */
[----:B------:R-:W-:Y:S04]  /*4b40*/  LDS.U8 R16, [UR9+0xc9] ;  /* 0x0000c909ff107984 */ /* 0x000fe80008000000 */
[----:B------:R-:W2:Y:S04]  /*4b50*/  LDS.U8 R29, [R29+UR7] ;  /* 0x000000071d1d7984 */ /* 0x000ea80008000000 */
[----:B------:R-:W2:Y:S04]  /*4b60*/  LDS.U8 R6, [R45+UR7] ;  /* 0x000000072d067984 */ /* 0x000ea80008000000 */
[----:B------:R-:W-:Y:S04]  /*4b70*/  LDS.U8 R38, [R38+UR4] ;  /* 0x0000000426267984 */ /* 0x000fe80008000000 */
[----:B------:R-:W2:Y:S04]  /*4b80*/  LDS.U8 R33, [R32+UR7] ;  /* 0x0000000720217984 */ /* 0x000ea80008000000 */
[----:B------:R-:W2:Y:S04]  /*4b90*/  LDS.U8 R40, [UR9+0xc3] ;  /* 0x0000c309ff287984 */ /* 0x000ea80008000000 */
[----:B------:R-:W2:Y:S04]  /*4ba0*/  LDS.U8 R50, [UR9+0xc5] ;  /* 0x0000c509ff327984 */ /* 0x000ea80008000000 */
[----:B------:R-:W2:Y:S04]  /*4bb0*/  LDS.U8 R45, [UR9+0xc0] ;  /* 0x0000c009ff2d7984 */ /* 0x000ea80008000000 */
[----:B------:R-:W2:Y:S04]  /*4bc0*/  LDS.U8 R43, [R43+UR5] ;  /* 0x000000052b2b7984 */ /* 0x000ea80008000000 */
[----:B------:R-:W2:Y:S04]  /*4bd0*/  LDS.U8 R34, [UR9+0xc8] ;  /* 0x0000c809ff227984 */ /* 0x000ea80008000000 */
[----:B------:R-:W2:Y:S04]  /*4be0*/  LDS.U8 R13, [UR9+0xcd] ;  /* 0x0000cd09ff0d7984 */ /* 0x000ea80008000000 */
[----:B------:R-:W2:Y:S04]  /*4bf0*/  LDS.U8 R37, [UR9+0xc4] ;  /* 0x0000c409ff257984 */ /* 0x000ea80008000000 */
[----:B------:R-:W2:Y:S04]  /*4c00*/  LDS.U8 R48, [R48+UR6] ;  /* 0x0000000630307984 */ /* 0x000ea80008000000 */
[----:B------:R-:W2:Y:S04]  /*4c10*/  LDS.U8 R46, [UR9+0xce] ;  /* 0x0000ce09ff2e7984 */ /* 0x000ea80008000000 */
[----:B------:R-:W2:Y:S04]  /*4c20*/  LDS.U8 R47, [UR9+0xca] ;  /* 0x0000ca09ff2f7984 */ /* 0x000ea80008000000 */
[----:B------:R-:W2:Y:S04]  /*4c30*/  LDS.U8 R11, [R11+UR5] ;  /* 0x000000050b0b7984 */ /* 0x000ea80008000000 */
[----:B------:R-:W-:Y:S04]  /*4c40*/  LDS.U8 R49, [R49+UR4] ;  /* 0x0000000431317984 */ /* 0x000fe80008000000 */
[----:B------:R-:W2:Y:S04]  /*4c50*/  LDS.U8 R42, [UR9+0xcf] ;  /* 0x0000cf09ff2a7984 */ /* 0x000ea80008000000 */
[----:B------:R2:W2:Y:S01]  /*4c60*/  LDS.U8 R32, [R51+UR6] ;  /* 0x0000000633207984 */ /* 0x0004a20008000000 */
[----:B0-----:R-:W-:-:S02]  /*4c70*/  LOP3.LUT R9, R30, R36, R9, 0x96, !PT ;  /* 0x000000241e097212 */ /* 0x001fc400078e9609 */
[----:B-1----:R-:W-:Y:S02]  /*4c80*/  LOP3.LUT R10, R35, R36, R10, 0x96, !PT ;  /* 0x00000024230a7212 */ /* 0x002fe400078e960a */
[-C--:B------:R-:W-:Y:S02]  /*4c90*/  LOP3.LUT R7, R30, R39.reuse, R7, 0x96, !PT ;  /* 0x000000271e077212 */ /* 0x080fe400078e9607 */
[----:B------:R-:W-:Y:S02]  /*4ca0*/  LOP3.LUT R5, R36, R39, R5, 0x96, !PT ;  /* 0x0000002724057212 */ /* 0x000fe400078e9605 */
[----:B---3--:R-:W-:Y:S02]  /*4cb0*/  LOP3.LUT R9, R41, R9, R8, 0x96, !PT ;  /* 0x0000000929097212 */ /* 0x008fe400078e9608 */
[----:B----4-:R-:W-:Y:S02]  /*4cc0*/  LOP3.LUT R31, R8, R39, R31, 0x96, !PT ;  /* 0x00000027081f7212 */ /* 0x010fe400078e961f */
[----:B--2---:R-:W-:-:S02]  /*4cd0*/  LOP3.LUT R12, R36, R29, R12, 0x96, !PT ;  /* 0x0000001d240c7212 */ /* 0x004fc400078e960c */
[----:B------:R-:W-:Y:S02]  /*4ce0*/  LOP3.LUT R16, R39, R29, R16, 0x96, !PT ;  /* 0x0000001d27107212 */ /* 0x000fe400078e9610 */
[C---:B------:R-:W-:Y:S02]  /*4cf0*/  LOP3.LUT R10, R6.reuse, R10, R41, 0x96, !PT ;  /* 0x0000000a060a7212 */ /* 0x040fe400078e9629 */
[--C-:B------:R-:W-:Y:S02]  /*4d00*/  LOP3.LUT R7, R6, R7, R44.reuse, 0x96, !PT ;  /* 0x0000000706077212 */ /* 0x100fe400078e962c */
        /* <DEDUP_REMOVED lines=9> */
[-C--:B------:R-:W-:Y:S02]  /*4da0*/  LOP3.LUT R34, R39, R29.reuse, R34, 0x96, !PT ;  /* 0x0000001d27227212 */ /* 0x080fe400078e9622 */
[-C--:B------:R-:W-:Y:S02]  /*4db0*/  LOP3.LUT R13, R30, R29.reuse, R13, 0x96, !PT ;  /* 0x0000001d1e0d7212 */ /* 0x080fe400078e960d */
[----:B------:R-:W-:Y:S02]  /*4dc0*/  LOP3.LUT R37, R36, R29, R37, 0x96, !PT ;  /* 0x0000001d24257212 */ /* 0x000fe400078e9625 */
[----:B------:R-:W-:Y:S02]  /*4dd0*/  LOP3.LUT R51, R48, R51, R38, 0x96, !PT ;  /* 0x0000003330337212 */ /* 0x000fe400078e9626 */
[----:B------:R-:W-:Y:S02]  /*4de0*/  LOP3.LUT R10, R33, R7, R48, 0x96, !PT ;  /* 0x00000007210a7212 */ /* 0x000fe400078e9630 */
[----:B------:R-:W-:-:S02]  /*4df0*/  LOP3.LUT R29, R30, R29, R46, 0x96, !PT ;  /* 0x0000001d1e1d7212 */ /* 0x000fc400078e962e */
[----:B------:R-:W-:Y:S02]  /*4e00*/  LOP3.LUT R7, R43, R40, R41, 0x96, !PT ;  /* 0x000000282b077212 */ /* 0x000fe400078e9629 */
[----:B------:R-:W-:Y:S02]  /*4e10*/  LOP3.LUT R47, R30, R36, R47, 0x96, !PT ;  /* 0x000000241e2f7212 */ /* 0x000fe400078e962f */
[----:B------:R-:W-:Y:S01]  /*4e20*/  LOP3.LUT R46, R38, R9, R8, 0x96, !PT ;  /* 0x00000009262e7212 */ /* 0x000fe200078e9608 */
[----:B------:R-:W-:Y:S01]  /*4e30*/  LDS.U8 R30, [UR9+0xdb] ;  /* 0x0000db09ff1e7984 */ /* 0x000fe20008000000 */
[----:B------:R-:W-:Y:S02]  /*4e40*/  LOP3.LUT R40, R6, R45, R44, 0x96, !PT ;  /* 0x0000002d06287212 */ /* 0x000fe400078e962c */
[C---:B------:R-:W-:Y:S01]  /*4e50*/  LOP3.LUT R31, R33.reuse, R31, R48, 0x96, !PT ;  /* 0x0000001f211f7212 */ /* 0x040fe200078e9630 */
[----:B------:R-:W-:Y:S01]  /*4e60*/  LDS.U8 R9, [UR9+0xd2] ;  /* 0x0000d209ff097984 */ /* 0x000fe20008000000 */
[----:B------:R-:W-:-:S02]  /*4e70*/  LOP3.LUT R12, R33, R12, R43, 0x96, !PT ;  /* 0x0000000c210c7212 */ /* 0x000fc400078e962b */
[----:B------:R-:W-:Y:S02]  /*4e80*/  LOP3.LUT R16, R33, R16, R48, 0x96, !PT ;  /* 0x0000001021107212 */ /* 0x000fe400078e9630 */
[----:B------:R-:W-:Y:S02]  /*4e90*/  LOP3.LUT R34, R41, R34, R8, 0x96, !PT ;  /* 0x0000002229227212 */ /* 0x000fe400078e9608 */
[----:B------:R-:W-:Y:S02]  /*4ea0*/  LOP3.LUT R33, R51, 0xff, R33, 0x48, !PT ;  /* 0x000000ff33217812 */ /* 0x000fe400078e4821 */
[----:B------:R-:W-:Y:S02]  /*4eb0*/  LOP3.LUT R41, R41, R13, R44, 0x96, !PT ;  /* 0x0000000d29297212 */ /* 0x000fe400078e962c */
[--C-:B------:R-:W-:Y:S01]  /*4ec0*/  LOP3.LUT R44, R44, R47, R35.reuse, 0x96, !PT ;  /* 0x0000002f2c2c7212 */ /* 0x100fe200078e9623 */
[----:B------:R-:W-:Y:S01]  /*4ed0*/  LDS.U8 R13, [UR9+0xd9] ;  /* 0x0000d909ff0d7984 */ /* 0x000fe20008000000 */
[----:B------:R-:W-:-:S02]  /*4ee0*/  LOP3.LUT R37, R6, R37, R35, 0x96, !PT ;  /* 0x0000002506257212 */ /* 0x000fc400078e9623 */
[--C-:B------:R-:W-:Y:S02]  /*4ef0*/  LOP3.LUT R51, R11, R46, R43.reuse, 0x96, !PT ;  /* 0x0000002e0b337212 */ /* 0x100fe400078e962b */
[----:B------:R-:W-:Y:S02]  /*4f00*/  LOP3.LUT R36, R36, R39, R42, 0x96, !PT ;  /* 0x0000002724247212 */ /* 0x000fe400078e962a */
[C---:B------:R-:W-:Y:S02]  /*4f10*/  LOP3.LUT R40, R49.reuse, R40, R38, 0x96, !PT ;  /* 0x0000002831287212 */ /* 0x040fe400078e9626 */
[----:B------:R-:W-:Y:S02]  /*4f20*/  LOP3.LUT R39, R49, R34, R43, 0x96, !PT ;  /* 0x0000002231277212 */ /* 0x000fe400078e962b */
[----:B------:R-:W-:Y:S02]  /*4f30*/  LOP3.LUT R34, R5, 0xff, R32, 0x48, !PT ;  /* 0x000000ff05227812 */ /* 0x000fe400078e4820 */
[----:B------:R-:W-:-:S02]  /*4f40*/  LOP3.LUT R37, R11, R37, R48, 0x96, !PT ;  /* 0x000000250b257212 */ /* 0x000fc400078e9630 */
[----:B------:R-:W-:Y:S02]  /*4f50*/  LOP3.LUT R47, R49, R44, R6, 0x96, !PT ;  /* 0x0000002c312f7212 */ /* 0x000fe400078e9606 */
[----:B------:R-:W-:Y:S01]  /*4f60*/  LOP3.LUT R5, R51, 0xff, R32, 0x48, !PT ;  /* 0x000000ff33057812 */ /* 0x000fe200078e4820 */
[----:B------:R-:W-:Y:S01]  /*4f70*/  LDS.U8 R34, [R34+UR6] ;  /* 0x0000000622227984 */ /* 0x000fe20008000000 */
[----:B------:R-:W-:Y:S02]  /*4f80*/  LOP3.LUT R29, R35, R29, R8, 0x96, !PT ;  /* 0x0000001d231d7212 */ /* 0x000fe400078e9608 */
[----:B------:R-:W-:Y:S02]  /*4f90*/  LOP3.LUT R42, R49, R7, R48, 0x96, !PT ;  /* 0x00000007312a7212 */ /* 0x000fe400078e9630 */
[----:B------:R-:W-:Y:S01]  /*4fa0*/  LOP3.LUT R44, R31, 0xff, R32, 0x48, !PT ;  /* 0x000000ff1f2c7812 */ /* 0x000fe200078e4820 */
[----:B------:R-:W-:Y:S01]  /*4fb0*/  LDS.U8 R5, [R5+UR6] ;  /* 0x0000000605057984 */ /* 0x000fe20008000000 */
[----:B------:R-:W-:-:S02]  /*4fc0*/  LOP3.LUT R40, R40, 0xff, R11, 0x48, !PT ;  /* 0x000000ff28287812 */ /* 0x000fc400078e480b */
[--C-:B------:R-:W-:Y:S01]  /*4fd0*/  LOP3.LUT R45, R10, 0xff, R49.reuse, 0x48, !PT ;  /* 0x000000ff0a2d7812 */ /* 0x100fe200078e4831 */
[----:B------:R-:W-:Y:S01]  /*4fe0*/  LDS.U8 R7, [UR9+0xdc] ;  /* 0x0000dc09ff077984 */ /* 0x000fe20008000000 */
[--C-:B------:R-:W-:Y:S02]  /*4ff0*/  LOP3.LUT R39, R39, 0xff, R32.reuse, 0x48, !PT ;  /* 0x000000ff27277812 */ /* 0x100fe400078e4820 */
[----:B------:R-:W-:Y:S01]  /*5000*/  LOP3.LUT R10, R37, 0xff, R32, 0x48, !PT ;  /* 0x000000ff250a7812 */ /* 0x000fe200078e4820 */
[----:B------:R-:W-:Y:S01]  /*5010*/  LDS.U8 R40, [R40+UR5] ;  /* 0x0000000528287984 */ /* 0x000fe20008000000 */
[----:B------:R-:W-:Y:S02]  /*5020*/  LOP3.LUT R36, R35, R36, R8, 0x96, !PT ;  /* 0x0000002423247212 */ /* 0x000fe400078e9608 */
[----:B------:R-:W-:Y:S01]  /*5030*/  LOP3.LUT R46, R12, 0xff, R49, 0x48, !PT ;  /* 0x000000ff0c2e7812 */ /* 0x000fe200078e4831 */
[----:B------:R-:W-:Y:S01]  /*5040*/  LDS.U8 R8, [UR9+0xd1] ;  /* 0x0000d109ff087984 */ /* 0x000fe20008000000 */
[----:B------:R-:W-:-:S02]  /*5050*/  LOP3.LUT R31, R42, 0xff, R11, 0x48, !PT ;  /* 0x000000ff2a1f7812 */ /* 0x000fc400078e480b */
[----:B------:R-:W-:Y:S01]  /*5060*/  LOP3.LUT R37, R16, 0xff, R11, 0x48, !PT ;  /* 0x000000ff10257812 */ /* 0x000fe200078e480b */
[----:B------:R-:W0:Y:S01]  /*5070*/  LDS.U8 R12, [R44+UR7] ;  /* 0x000000072c0c7984 */ /* 0x000e220008000000 */
[----:B------:R-:W-:-:S03]  /*5080*/  LOP3.LUT R38, R48, R29, R38, 0x96, !PT ;  /* 0x0000001d30267212 */ /* 0x000fc600078e9626 */
[----:B------:R-:W1:Y:S01]  /*5090*/  LDS.U8 R29, [UR9+0xd6] ;  /* 0x0000d609ff1d7984 */ /* 0x000e620008000000 */
[----:B------:R-:W-:Y:S02]  /*50a0*/  LOP3.LUT R48, R47, 0xff, R32, 0x48, !PT ;  /* 0x000000ff2f307812 */ /* 0x000fe400078e4820 */
[----:B------:R-:W-:Y:S01]  /*50b0*/  LOP3.LUT R47, R52, 0xff, R11, 0x48, !PT ;  /* 0x000000ff342f7812 */ /* 0x000fe200078e480b */
[----:B------:R-:W-:Y:S01]  /*50c0*/  LDS.U8 R45, [R45+UR4] ;  /* 0x000000042d2d7984 */ /* 0x000fe20008000000 */
[----:B------:R-:W-:-:S03]  /*50d0*/  LOP3.LUT R50, R43, R41, R6, 0x96, !PT ;  /* 0x000000292b327212 */ /* 0x000fc600078e9606 */
[----:B------:R-:W2:Y:S01]  /*50e0*/  LDS.U8 R39, [R39+UR5] ;  /* 0x0000000527277984 */ /* 0x000ea20008000000 */
[----:B------:R-:W-:-:S03]  /*50f0*/  LOP3.LUT R43, R43, R36, R6, 0x96, !PT ;  /* 0x000000242b2b7212 */ /* 0x000fc600078e9606 */
[----:B------:R-:W-:Y:S04]  /*5100*/  LDS.U8 R35, [UR9+0xd7] ;  /* 0x0000d709ff237984 */ /* 0x000fe80008000000 */
[----:B------:R-:W3:Y:S04]  /*5110*/  LDS.U8 R10, [R10+UR5] ;  /* 0x000000050a0a7984 */ /* 0x000ee80008000000 */
[----:B------:R-:W4:Y:S04]  /*5120*/  LDS.U8 R31, [R31+UR4] ;  /* 0x000000041f1f7984 */ /* 0x000f280008000000 */
[----:B------:R-:W4:Y:S04]  /*5130*/  LDS.U8 R37, [R37+UR6] ;  /* 0x0000000625257984 */ /* 0x000f280008000000 */
[----:B------:R-:W4:Y:S01]  /*5140*/  LDS.U8 R42, [R46+UR7] ;  /* 0x000000072e2a7984 */ /* 0x000f220008000000 */
[----:B------:R-:W-:-:S03]  /*5150*/  LOP3.LUT R51, R50, 0xff, R49, 0x48, !PT ;  /* 0x000000ff32337812 */ /* 0x000fc600078e4831 */
[----:B------:R-:W4:Y:S01]  /*5160*/  LDS.U8 R44, [R33+UR5] ;  /* 0x00000005212c7984 */ /* 0x000f220008000000 */
[----:B------:R-:W-:-:S03]  /*5170*/  LOP3.LUT R32, R43, 0xff, R32, 0x48, !PT ;  /* 0x000000ff2b207812 */ /* 0x000fc600078e4820 */
[----:B------:R-:W4:Y:S04]  /*5180*/  LDS.U8 R36, [UR9+0xd3] ;  /* 0x0000d309ff247984 */ /* 0x000f280008000000 */
[----:B------:R-:W4:Y:S04]  /*5190*/  LDS.U8 R41, [UR9+0xd8] ;  /* 0x0000d809ff297984 */ /* 0x000f280008000000 */
[----:B------:R-:W4:Y:S04]  /*51a0*/  LDS.U8 R16, [R48+UR7] ;  /* 0x0000000730107984 */ /* 0x000f280008000000 */
[----:B------:R-:W4:Y:S01]  /*51b0*/  LDS.U8 R6, [UR9+0xdd] ;  /* 0x0000dd09ff067984 */ /* 0x000f220008000000 */
[----:B------:R-:W-:-:S03]  /*51c0*/  LOP3.LUT R38, R38, 0xff, R11, 0x48, !PT ;  /* 0x000000ff26267812 */ /* 0x000fc600078e480b */
[----:B------:R-:W4:Y:S04]  /*51d0*/  LDS.U8 R47, [R47+UR4] ;  /* 0x000000042f2f7984 */ /* 0x000f280008000000 */
[----:B------:R-:W4:Y:S04]  /*51e0*/  LDS.U8 R50, [UR9+0xd5] ;  /* 0x0000d509ff327984 */ /* 0x000f280008000000 */
[----:B------:R-:W4:Y:S04]  /*51f0*/  LDS.U8 R43, [UR9+0xd0] ;  /* 0x0000d009ff2b7984 */ /* 0x000f280008000000 */
[----:B------:R-:W4:Y:S04]  /*5200*/  LDS.U8 R49, [UR9+0xd4] ;  /* 0x0000d409ff317984 */ /* 0x000f280008000000 */
[----:B------:R-:W4:Y:S04]  /*5210*/  LDS.U8 R48, [UR9+0xde] ;  /* 0x0000de09ff307984 */ /* 0x000f280008000000 */
[----:B------:R-:W4:Y:S04]  /*5220*/  LDS.U8 R11, [UR9+0xda] ;  /* 0x0000da09ff0b7984 */ /* 0x000f280008000000 */
[----:B------:R-:W-:Y:S04]  /*5230*/  LDS.U8 R38, [R38+UR7] ;  /* 0x0000000726267984 */ /* 0x000fe80008000000 */
[----:B------:R-:W4:Y:S04]  /*5240*/  LDS.U8 R33, [UR9+0xdf] ;  /* 0x0000df09ff217984 */ /* 0x000f280008000000 */
[----:B------:R4:W4:Y:S04]  /*5250*/  LDS.U8 R46, [R51+UR6] ;  /* 0x00000006332e7984 */ /* 0x0009280008000000 */
[----:B------:R-:W4:Y:S01]  /*5260*/  LDS.U8 R32, [R32+UR4] ;  /* 0x0000000420207984 */ /* 0x000f220008000000 */
[----:B0-----:R-:W-:-:S02]  /*5270*/  LOP3.LUT R8, R5, R12, R8, 0x96, !PT ;  /* 0x0000000c05087212 */ /* 0x001fc400078e9608 */
[C---:B-1----:R-:W-:Y:S02]  /*5280*/  LOP3.LUT R52, R12.reuse, R40, R29, 0x96, !PT ;  /* 0x000000280c347212 */ /* 0x042fe400078e961d */
[----:B------:R-:W-:Y:S02]  /*5290*/  LOP3.LUT R7, R12, R34, R7, 0x96, !PT ;  /* 0x000000220c077212 */ /* 0x000fe400078e9607 */
[----:B--2---:R-:W-:Y:S02]  /*52a0*/  LOP3.LUT R8, R39, R8, R45, 0x96, !PT ;  /* 0x0000000827087212 */ /* 0x004fe400078e962d */
[-C--:B---3--:R-:W-:Y:S02]  /*52b0*/  LOP3.LUT R9, R10, R34.reuse, R9, 0x96, !PT ;  /* 0x000000220a097212 */ /* 0x088fe400078e9609 */
[----:B----4-:R-:W-:Y:S02]  /*52c0*/  LOP3.LUT R35, R31, R34, R35, 0x96, !PT ;  /* 0x000000221f237212 */ /* 0x010fe400078e9623 */
[----:B------:R-:W-:-:S02]  /*52d0*/  LOP3.LUT R13, R34, R40, R13, 0x96, !PT ;  /* 0x00000028220d7212 */ /* 0x000fc400078e960d */
[----:B------:R-:W-:Y:S02]  /*52e0*/  LOP3.LUT R30, R31, R12, R30, 0x96, !PT ;  /* 0x0000000c1f1e7212 */ /* 0x000fe400078e961e */
[----:B------:R-:W-:Y:S02]  /*52f0*/  LOP3.LUT R29, R37, R52, R45, 0x96, !PT ;  /* 0x00000034251d7212 */ /* 0x000fe400078e962d */
[----:B------:R-:W-:Y:S02]  /*5300*/  LOP3.LUT R52, R45, R7, R42, 0x96, !PT ;  /* 0x000000072d347212 */ /* 0x000fe400078e962a */
[----:B------:R-:W-:Y:S02]  /*5310*/  LOP3.LUT R7, R44, R8, R37, 0x96, !PT ;  /* 0x000000082c077212 */ /* 0x000fe400078e9625 */
[-C--:B------:R-:W-:Y:S02]  /*5320*/  LOP3.LUT R36, R5, R40.reuse, R36, 0x96, !PT ;  /* 0x0000002805247212 */ /* 0x080fe400078e9624 */
[----:B------:R-:W-:-:S02]  /*5330*/  LOP3.LUT R41, R34, R40, R41, 0x96, !PT ;  /* 0x0000002822297212 */ /* 0x000fc400078e9629 */
[--C-:B------:R-:W-:Y:S02]  /*5340*/  LOP3.LUT R9, R16, R9, R42.reuse, 0x96, !PT ;  /* 0x0000000910097212 */ /* 0x100fe400078e962a */
[----:B------:R-:W-:Y:S02]  /*5350*/  LOP3.LUT R35, R39, R35, R42, 0x96, !PT ;  /* 0x0000002327237212 */ /* 0x000fe400078e962a */
        /* <DEDUP_REMOVED lines=8> */
[C---:B------:R-:W-:Y:S02]  /*53e0*/  LOP3.LUT R9, R44.reuse, R9, R47, 0x96, !PT ;  /* 0x000000092c097212 */ /* 0x040fe400078e962f */
[----:B------:R-:W-:-:S02]  /*53f0*/  LOP3.LUT R29, R44, R29, R16, 0x96, !PT ;  /* 0x0000001d2c1d7212 */ /* 0x000fc400078e9610 */
[C-C-:B------:R-:W-:Y:S02]  /*5400*/  LOP3.LUT R35, R44.reuse, R35, R47.reuse, 0x96, !PT ;  /* 0x000000232c237212 */ /* 0x140fe400078e962f */
[C---:B------:R-:W-:Y:S02]  /*5410*/  LOP3.LUT R13, R44.reuse, R13, R47, 0x96, !PT ;  /* 0x0000000d2c0d7212 */ /* 0x040fe400078e962f */
[----:B------:R-:W-:Y:S02]  /*5420*/  LOP3.LUT R51, R44, R30, R37, 0x96, !PT ;  /* 0x0000001e2c337212 */ /* 0x000fe400078e9625 */
[----:B------:R-:W-:Y:S01]  /*5430*/  LOP3.LUT R45, R45, R8, R42, 0x96, !PT ;  /* 0x000000082d2d7212 */ /* 0x000fe200078e962a */
[----:B------:R-:W-:Y:S01]  /*5440*/  LDS.U8 R30, [UR9+0xeb] ;  /* 0x0000eb09ff1e7984 */ /* 0x000fe20008000000 */
[----:B------:R-:W-:Y:S02]  /*5450*/  LOP3.LUT R44, R53, 0xff, R44, 0x48, !PT ;  /* 0x000000ff352c7812 */ /* 0x000fe400078e482c */
[----:B------:R-:W-:-:S02]  /*5460*/  LOP3.LUT R8, R12, R40, R49, 0x96, !PT ;  /* 0x000000280c087212 */ /* 0x000fc400078e9631 */
[----:B------:R-:W-:Y:S02]  /*5470*/  LOP3.LUT R48, R31, R40, R48, 0x96, !PT ;  /* 0x000000281f307212 */ /* 0x000fe400078e9630 */
[----:B------:R-:W-:Y:S02]  /*5480*/  LOP3.LUT R53, R37, R50, R10, 0x96, !PT ;  /* 0x0000003225357212 */ /* 0x000fe400078e960a */
[----:B------:R-:W-:Y:S02]  /*5490*/  LOP3.LUT R11, R31, R12, R11, 0x96, !PT ;  /* 0x0000000c1f0b7212 */ /* 0x000fe400078e960b */
[C---:B------:R-:W-:Y:S02]  /*54a0*/  LOP3.LUT R43, R39.reuse, R43, R42, 0x96, !PT ;  /* 0x0000002b272b7212 */ /* 0x040fe400078e962a */
[----:B------:R-:W-:Y:S02]  /*54b0*/  LOP3.LUT R8, R39, R8, R5, 0x96, !PT ;  /* 0x0000000827087212 */ /* 0x000fe400078e9605 */
[----:B------:R-:W-:-:S02]  /*54c0*/  LOP3.LUT R48, R5, R48, R10, 0x96, !PT ;  /* 0x0000003005307212 */ /* 0x000fc400078e960a */
[----:B------:R-:W-:Y:S02]  /*54d0*/  LOP3.LUT R31, R12, R34, R33, 0x96, !PT ;  /* 0x000000220c1f7212 */ /* 0x000fe400078e9621 */
[----:B------:R-:W-:Y:S01]  /*54e0*/  LOP3.LUT R53, R38, R53, R16, 0x96, !PT ;  /* 0x0000003526357212 */ /* 0x000fe200078e9610 */
[----:B------:R-:W-:Y:S01]  /*54f0*/  LDS.U8 R12, [UR9+0xe2] ;  /* 0x0000e209ff0c7984 */ /* 0x000fe20008000000 */
[----:B------:R-:W-:Y:S02]  /*5500*/  LOP3.LUT R42, R42, R11, R5, 0x96, !PT ;  /* 0x0000000b2a2a7212 */ /* 0x000fe400078e9605 */
[C---:B------:R-:W-:Y:S01]  /*5510*/  LOP3.LUT R33, R46.reuse, R43, R37, 0x96, !PT ;  /* 0x0000002b2e217212 */ /* 0x040fe200078e9625 */
[----:B------:R-:W-:Y:S01]  /*5520*/  LDS.U8 R11, [UR9+0xe1] ;  /* 0x0000e109ff0b7984 */ /* 0x000fe20008000000 */
[--C-:B------:R-:W-:Y:S02]  /*5530*/  LOP3.LUT R49, R46, R6, R47.reuse, 0x96, !PT ;  /* 0x000000062e317212 */ /* 0x100fe400078e962f */
[----:B------:R-:W-:Y:S01]  /*5540*/  LOP3.LUT R43, R38, R8, R47, 0x96, !PT ;  /* 0x00000008262b7212 */ /* 0x000fe200078e962f */
[----:B------:R-:W-:Y:S01]  /*5550*/  LDS.U8 R6, [UR9+0xec] ;  /* 0x0000ec09ff067984 */ /* 0x000fe20008000000 */
[----:B------:R-:W-:-:S02]  /*5560*/  LOP3.LUT R37, R47, R48, R37, 0x96, !PT ;  /* 0x000000302f257212 */ /* 0x000fc400078e9625 */
[C---:B------:R-:W-:Y:S01]  /*5570*/  LOP3.LUT R47, R46.reuse, R41, R16, 0x96, !PT ;  /* 0x000000292e2f7212 */ /* 0x040fe200078e9610 */
[----:B------:R-:W-:Y:S01]  /*5580*/  LDS.U8 R8, [UR9+0xe6] ;  /* 0x0000e609ff087984 */ /* 0x000fe20008000000 */
[--C-:B------:R-:W-:Y:S02]  /*5590*/  LOP3.LUT R52, R9, 0xff, R32.reuse, 0x48, !PT ;  /* 0x000000ff09347812 */ /* 0x100fe400078e4820 */
[--C-:B------:R-:W-:Y:S02]  /*55a0*/  LOP3.LUT R34, R53, 0xff, R32.reuse, 0x48, !PT ;  /* 0x000000ff35227812 */ /* 0x100fe400078e4820 */
[----:B------:R-:W-:Y:S02]  /*55b0*/  LOP3.LUT R42, R46, R42, R39, 0x96, !PT ;  /* 0x0000002a2e2a7212 */ /* 0x000fe400078e9627 */
[----:B------:R-:W-:Y:S02]  /*55c0*/  LOP3.LUT R36, R7, 0xff, R32, 0x48, !PT ;  /* 0x000000ff07247812 */ /* 0x000fe400078e4820 */
        /* <DEDUP_REMOVED lines=9> */
[----:B------:R-:W-:Y:S01]  /*5660*/  LOP3.LUT R31, R5, R31, R10, 0x96, !PT ;  /* 0x0000001f051f7212 */ /* 0x000fe200078e960a */
[----:B------:R-:W0:Y:S01]  /*5670*/  LDS.U8 R29, [R52+UR5] ;  /* 0x00000005341d7984 */ /* 0x000e220008000000 */
[----:B------:R-:W-:-:S02]  /*5680*/  LOP3.LUT R42, R13, 0xff, R38, 0x48, !PT ;  /* 0x000000ff0d2a7812 */ /* 0x000fc400078e4826 */
[----:B------:R-:W-:Y:S01]  /*5690*/  LOP3.LUT R45, R16, R45, R39, 0x96, !PT ;  /* 0x0000002d102d7212 */ /* 0x000fe200078e9627 */
[----:B------:R-:W1:Y:S01]  /*56a0*/  LDS.U8 R10, [UR9+0xe9] ;  /* 0x0000e909ff0a7984 */ /* 0x000e620008000000 */
[--C-:B------:R-:W-:Y:S02]  /*56b0*/  LOP3.LUT R40, R49, 0xff, R38.reuse, 0x48, !PT ;  /* 0x000000ff31287812 */ /* 0x100fe400078e4826 */
[----:B------:R-:W-:Y:S01]  /*56c0*/  LOP3.LUT R51, R51, 0xff, R38, 0x48, !PT ;  /* 0x000000ff33337812 */ /* 0x000fe200078e4826 */
[----:B------:R-:W-:Y:S01]  /*56d0*/  LDS.U8 R50, [R50+UR6] ;  /* 0x0000000632327984 */ /* 0x000fe20008000000 */
[----:B------:R-:W-:-:S03]  /*56e0*/  LOP3.LUT R53, R45, 0xff, R46, 0x48, !PT ;  /* 0x000000ff2d357812 */ /* 0x000fc600078e482e */
[----:B------:R-:W2:Y:S01]  /*56f0*/  LDS.U8 R48, [R48+UR7] ;  /* 0x0000000730307984 */ /* 0x000ea20008000000 */
[----:B------:R-:W-:-:S03]  /*5700*/  LOP3.LUT R45, R16, R31, R39, 0x96, !PT ;  /* 0x0000001f102d7212 */ /* 0x000fc600078e9627 */
[----:B------:R-:W3:Y:S04]  /*5710*/  LDS.U8 R33, [R41+UR5] ;  /* 0x0000000529217984 */ /* 0x000ee80008000000 */
[----:B------:R-:W4:Y:S04]  /*5720*/  LDS.U8 R42, [R42+UR4] ;  /* 0x000000042a2a7984 */ /* 0x000f280008000000 */
[----:B------:R0:W4:Y:S04]  /*5730*/  LDS.U8 R35, [R44+UR7] ;  /* 0x000000072c237984 */ /* 0x0001280008000000 */
[----:B------:R-:W4:Y:S04]  /*5740*/  LDS.U8 R52, [R51+UR6] ;  /* 0x0000000633347984 */ /* 0x000f280008000000 */
[----:B------:R-:W4:Y:S04]  /*5750*/  LDS.U8 R40, [R40+UR6] ;  /* 0x0000000628287984 */ /* 0x000f280008000000 */
[----:B------:R-:W4:Y:S04]  /*5760*/  LDS.U8 R16, [UR9+0xe3] ;  /* 0x0000e309ff107984 */ /* 0x000f280008000000 */
[----:B------:R-:W4:Y:S04]  /*5770*/  LDS.U8 R31, [UR9+0xe8] ;  /* 0x0000e809ff1f7984 */ /* 0x000f280008000000 */
[----:B------:R1:W-:Y:S04]  /*5780*/  LDS.U8 R13, [R43+UR5] ;  /* 0x000000052b0d7984 */ /* 0x0003e80008000000 */
[----:B------:R-:W4:Y:S01]  /*5790*/  LDS.U8 R39, [UR9+0xed] ;  /* 0x0000ed09ff277984 */ /* 0x000f220008000000 */
[----:B0-----:R-:W-:-:S03]  /*57a0*/  LOP3.LUT R44, R37, 0xff, R38, 0x48, !PT ;  /* 0x000000ff252c7812 */ /* 0x001fc600078e4826 */
[----:B------:R-:W-:Y:S01]  /*57b0*/  LDS.U8 R5, [UR9+0xe7] ;  /* 0x0000e709ff057984 */ /* 0x000fe20008000000 */
[----:B-1----:R-:W-:-:S03]  /*57c0*/  LOP3.LUT R43, R45, 0xff, R32, 0x48, !PT ;  /* 0x000000ff2d2b7812 */ /* 0x002fc600078e4820 */
[----:B------:R-:W0:Y:S04]  /*57d0*/  LDS.U8 R7, [R7+UR7] ;  /* 0x0000000707077984 */ /* 0x000e280008000000 */
[----:B------:R-:W1:Y:S04]  /*57e0*/  LDS.U8 R41, [UR9+0xe0] ;  /* 0x0000e009ff297984 */ /* 0x000e680008000000 */
[----:B------:R-:W1:Y:S04]  /*57f0*/  LDS.U8 R32, [UR9+0xe4] ;  /* 0x0000e409ff207984 */ /* 0x000e680008000000 */
[----:B------:R-:W1:Y:S04]  /*5800*/  LDS.U8 R45, [UR9+0xea] ;  /* 0x0000ea09ff2d7984 */ /* 0x000e680008000000 */
[----:B------:R-:W1:Y:S04]  /*5810*/  LDS.U8 R46, [UR9+0xee] ;  /* 0x0000ee09ff2e7984 */ /* 0x000e680008000000 */
[----:B------:R-:W1:Y:S04]  /*5820*/  LDS.U8 R47, [UR9+0xe5] ;  /* 0x0000e509ff2f7984 */ /* 0x000e680008000000 */
[----:B------:R-:W-:Y:S04]  /*5830*/  LDS.U8 R44, [R44+UR5] ;  /* 0x000000052c2c7984 */ /* 0x000fe80008000000 */
[----:B------:R-:W1:Y:S04]  /*5840*/  LDS.U8 R38, [UR9+0xef] ;  /* 0x0000ef09ff267984 */ /* 0x000e680008000000 */
[----:B------:R-:W1:Y:S04]  /*5850*/  LDS.U8 R37, [R53+UR4] ;  /* 0x0000000435257984 */ /* 0x000e680008000000 */
[----:B------:R-:W1:Y:S01]  /*5860*/  LDS.U8 R43, [R43+UR6] ;  /* 0x000000062b2b7984 */ /* 0x000e620008000000 */
[----:B------:R-:W-:-:S02]  /*5870*/  LOP3.LUT R11, R34, R29, R11, 0x96, !PT ;  /* 0x0000001d220b7212 */ /* 0x000fc400078e960b */
[-C--:B------:R-:W-:Y:S02]  /*5880*/  LOP3.LUT R10, R36, R9.reuse, R10, 0x96, !PT ;  /* 0x00000009240a7212 */ /* 0x080fe400078e960a */
[C---:B------:R-:W-:Y:S02]  /*5890*/  LOP3.LUT R49, R29.reuse, R9, R8, 0x96, !PT ;  /* 0x000000091d317212 */ /* 0x040fe400078e9608 */
[----:B------:R-:W-:Y:S02]  /*58a0*/  LOP3.LUT R6, R29, R36, R6, 0x96, !PT ;  /* 0x000000241d067212 */ /* 0x000fe400078e9606 */
[----:B--2---:R-:W-:Y:S02]  /*58b0*/  LOP3.LUT R11, R48, R11, R50, 0x96, !PT ;  /* 0x0000000b300b7212 */ /* 0x004fe400078e9632 */
[----:B---3--:R-:W-:Y:S02]  /*58c0*/  LOP3.LUT R10, R33, R10, R34, 0x96, !PT ;  /* 0x0000000a210a7212 */ /* 0x008fe400078e9622 */
[----:B----4-:R-:W-:-:S02]  /*58d0*/  LOP3.LUT R8, R42, R49, R50, 0x96, !PT ;  /* 0x000000312a087212 */ /* 0x010fc400078e9632 */
[----:B------:R-:W-:Y:S02]  /*58e0*/  LOP3.LUT R49, R50, R6, R33, 0x96, !PT ;  /* 0x0000000632317212 */ /* 0x000fe400078e9621 */
[C---:B------:R-:W-:Y:S02]  /*58f0*/  LOP3.LUT R6, R35.reuse, R11, R42, 0x96, !PT ;  /* 0x0000000b23067212 */ /* 0x040fe400078e962a */
[----:B------:R-:W-:Y:S02]  /*5900*/  LOP3.LUT R11, R35, R10, R52, 0x96, !PT ;  /* 0x0000000a230b7212 */ /* 0x000fe400078e9634 */
[----:B------:R-:W-:Y:S02]  /*5910*/  LOP3.LUT R30, R40, R29, R30, 0x96, !PT ;  /* 0x0000001d281e7212 */ /* 0x000fe400078e961e */
[-C--:B------:R-:W-:Y:S02]  /*5920*/  LOP3.LUT R16, R34, R9.reuse, R16, 0x96, !PT ;  /* 0x0000000922107212 */ /* 0x080fe400078e9610 */
[----:B------:R-:W-:-:S02]  /*5930*/  LOP3.LUT R10, R36, R9, R31, 0x96, !PT ;  /* 0x00000009240a7212 */ /* 0x000fc400078e961f */
[CC--:B------:R-:W-:Y:S02]  /*5940*/  LOP3.LUT R39, R40.reuse, R9.reuse, R39, 0x96, !PT ;  /* 0x0000000928277212 */ /* 0x0c0fe400078e9627 */
[CC--:B0-----:R-:W-:Y:S02]  /*5950*/  LOP3.LUT R12, R7.reuse, R36.reuse, R12, 0x96, !PT ;  /* 0x00000024070c7212 */ /* 0x0c1fe400078e960c */
[C---:B------:R-:W-:Y:S02]  /*5960*/  LOP3.LUT R5, R40.reuse, R36, R5, 0x96, !PT ;  /* 0x0000002428057212 */ /* 0x040fe400078e9605 */
[----:B-1----:R-:W-:Y:S02]  /*5970*/  LOP3.LUT R41, R7, R40, R41, 0x96, !PT ;  /* 0x0000002807297212 */ /* 0x002fe400078e9629 */
[----:B------:R-:W-:Y:S02]  /*5980*/  LOP3.LUT R31, R29, R9, R32, 0x96, !PT ;  /* 0x000000091d1f7212 */ /* 0x000fe400078e9620 */
[----:B------:R-:W-:Y:S01]  /*5990*/  LOP3.LUT R45, R40, R29, R45, 0x96, !PT ;  /* 0x0000001d282d7212 */ /* 0x000fe200078e962d */
[----:B------:R-:W-:Y:S01]  /*59a0*/  LDS.U8 R32, [UR9+0xfd] ;  /* 0x0000fd09ff207984 */ /* 0x000fe20008000000 */
[----:B------:R-:W-:-:S02]  /*59b0*/  LOP3.LUT R30, R50, R30, R7, 0x96, !PT ;  /* 0x0000001e321e7212 */ /* 0x000fc400078e9607 */
[C---:B------:R-:W-:Y:S02]  /*59c0*/  LOP3.LUT R16, R13.reuse, R16, R50, 0x96, !PT ;  /* 0x000000100d107212 */ /* 0x040fe400078e9632 */
[----:B------:R-:W-:Y:S02]  /*59d0*/  LOP3.LUT R10, R50, R10, R7, 0x96, !PT ;  /* 0x0000000a320a7212 */ /* 0x000fe400078e9607 */
[----:B------:R-:W-:Y:S02]  /*59e0*/  LOP3.LUT R46, R40, R9, R46, 0x96, !PT ;  /* 0x00000009282e7212 */ /* 0x000fe400078e962e */
[--C-:B------:R-:W-:Y:S01]  /*59f0*/  LOP3.LUT R50, R50, R39, R33.reuse, 0x96, !PT ;  /* 0x0000002732327212 */ /* 0x100fe200078e9621 */
[----:B------:R-:W-:Y:S01]  /*5a00*/  LDS.U8 R9, [UR9+0xfa] ;  /* 0x0000fa09ff097984 */ /* 0x000fe20008000000 */
[--C-:B------:R-:W-:Y:S02]  /*5a10*/  LOP3.LUT R12, R13, R12, R33.reuse, 0x96, !PT ;  /* 0x0000000c0d0c7212 */ /* 0x100fe400078e9621 */
[----:B------:R-:W-:-:S02]  /*5a20*/  LOP3.LUT R5, R48, R5, R33, 0x96, !PT ;  /* 0x0000000530057212 */ /* 0x000fc400078e9621 */
[C---:B------:R-:W-:Y:S02]  /*5a30*/  LOP3.LUT R39, R48.reuse, R41, R33, 0x96, !PT ;  /* 0x0000002930277212 */ /* 0x040fe400078e9621 */
[--C-:B------:R-:W-:Y:S02]  /*5a40*/  LOP3.LUT R33, R33, R45, R34.reuse, 0x96, !PT ;  /* 0x0000002d21217212 */ /* 0x100fe400078e9622 */
[----:B------:R-:W-:Y:S02]  /*5a50*/  LOP3.LUT R31, R48, R31, R34, 0x96, !PT ;  /* 0x0000001f301f7212 */ /* 0x000fe400078e9622 */
[----:B------:R-:W-:Y:S02]  /*5a60*/  LOP3.LUT R47, R40, R36, R47, 0x96, !PT ;  /* 0x00000024282f7212 */ /* 0x000fe400078e962f */
[----:B------:R-:W-:Y:S02]  /*5a70*/  LOP3.LUT R45, R34, R46, R7, 0x96, !PT ;  /* 0x0000002e222d7212 */ /* 0x000fe400078e9607 */
[----:B------:R-:W-:-:S02]  /*5a80*/  LOP3.LUT R51, R52, R49, R42, 0x96, !PT ;  /* 0x0000003134337212 */ /* 0x000fc400078e962a */
[----:B------:R-:W-:Y:S02]  /*5a90*/  LOP3.LUT R36, R29, R36, R38, 0x96, !PT ;  /* 0x000000241d247212 */ /* 0x000fe400078e9626 */
[----:B------:R-:W-:Y:S01]  /*5aa0*/  LOP3.LUT R40, R44, R31, R52, 0x96, !PT ;  /* 0x0000001f2c287212 */ /* 0x000fe200078e9634 */
[----:B------:R-:W-:Y:S01]  /*5ab0*/  LDS.U8 R29, [UR9+0xf9] ;  /* 0x0000f909ff1d7984 */ /* 0x000fe20008000000 */
[--C-:B------:R-:W-:Y:S02]  /*5ac0*/  LOP3.LUT R49, R35, R30, R42.reuse, 0x96, !PT ;  /* 0x0000001e23317212 */ /* 0x100fe400078e962a */
[----:B------:R-:W-:Y:S01]  /*5ad0*/  LOP3.LUT R38, R42, R47, R7, 0x96, !PT ;  /* 0x0000002f2a267212 */ /* 0x000fe200078e9607 */
[----:B------:R-:W-:Y:S01]  /*5ae0*/  LDS.U8 R30, [UR9+0xf0] ;  /* 0x0000f009ff1e7984 */ /* 0x000fe20008000000 */
[C-C-:B------:R-:W-:Y:S02]  /*5af0*/  LOP3.LUT R39, R37.reuse, R39, R42.reuse, 0x96, !PT ;  /* 0x0000002725277212 */ /* 0x140fe400078e962a */
[----:B------:R-:W-:Y:S01]  /*5b00*/  LOP3.LUT R45, R52, R45, R42, 0x96, !PT ;  /* 0x0000002d342d7212 */ /* 0x000fe200078e962a */
[----:B------:R-:W-:Y:S01]  /*5b10*/  LDS.U8 R31, [UR9+0xf7] ;  /* 0x0000f709ff1f7984 */ /* 0x000fe20008000000 */
[----:B------:R-:W-:-:S02]  /*5b20*/  LOP3.LUT R42, R37, R10, R13, 0x96, !PT ;  /* 0x0000000a252a7212 */ /* 0x000fc400078e960d */
[----:B------:R-:W-:Y:S02]  /*5b30*/  LOP3.LUT R8, R35, R8, R13, 0x96, !PT ;  /* 0x0000000823087212 */ /* 0x000fe400078e960d */
[----:B------:R-:W-:Y:S02]  /*5b40*/  LOP3.LUT R41, R37, R16, R52, 0x96, !PT ;  /* 0x0000001025297212 */ /* 0x000fe400078e9634 */
[--C-:B------:R-:W-:Y:S01]  /*5b50*/  LOP3.LUT R10, R6, 0xff, R43.reuse, 0x48, !PT ;  /* 0x000000ff060a7812 */ /* 0x100fe200078e482b */
[----:B------:R-:W-:Y:S01]  /*5b60*/  LDS.U8 R16, [UR9+0xfc] ;  /* 0x0000fc09ff107984 */ /* 0x000fe20008000000 */
[----:B------:R-:W-:Y:S02]  /*5b70*/  LOP3.LUT R40, R40, 0xff, R43, 0x48, !PT ;  /* 0x000000ff28287812 */ /* 0x000fe400078e482b */
[----:B------:R-:W-:Y:S02]  /*5b80*/  LOP3.LUT R46, R41, 0xff, R44, 0x48, !PT ;  /* 0x000000ff292e7812 */ /* 0x000fe400078e482c */
[----:B------:R-:W-:Y:S01]  /*5b90*/  LOP3.LUT R36, R34, R36, R7, 0x96, !PT ;  /* 0x0000002422247212 */ /* 0x000fe200078e9607 */
[----:B------:R-:W-:Y:S01]  /*5ba0*/  LDS.U8 R10, [R10+UR6] ;  /* 0x000000060a0a7984 */ /* 0x000fe20008000000 */
[----:B------:R-:W-:-:S03]  /*5bb0*/  LOP3.LUT R41, R8, 0xff, R37, 0x48, !PT ;  /* 0x000000ff08297812 */ /* 0x000fc600078e4825 */
[----:B------:R-:W-:Y:S04]  /*5bc0*/  LDS.U8 R7, [UR9+0xf2] ;  /* 0x0000f209ff077984 */ /* 0x000fe80008000000 */
[----:B------:R-:W0:Y:S01]  /*5bd0*/  LDS.U8 R8, [R40+UR5] ;  /* 0x0000000528087984 */ /* 0x000e220008000000 */
[----:B------:R-:W-:Y:S02]  /*5be0*/  LOP3.LUT R12, R35, R12, R52, 0x96, !PT ;  /* 0x0000000c230c7212 */ /* 0x000fe400078e9634 */
[----:B------:R-:W-:Y:S01]  /*5bf0*/  LOP3.LUT R34, R37, R33, R48, 0x96, !PT ;  /* 0x0000002125227212 */ /* 0x000fe200078e9630 */
[----:B------:R-:W-:Y:S01]  /*5c00*/  LDS.U8 R40, [UR9+0xfb] ;  /* 0x0000fb09ff287984 */ /* 0x000fe20008000000 */
[----:B------:R-:W-:Y:S02]  /*5c10*/  LOP3.LUT R5, R35, R5, R52, 0x96, !PT ;  /* 0x0000000523057212 */ /* 0x000fe400078e9634 */
[----:B------:R-:W-:Y:S01]  /*5c20*/  LOP3.LUT R33, R12, 0xff, R43, 0x48, !PT ;  /* 0x000000ff0c217812 */ /* 0x000fe200078e482b */
[----:B------:R-:W-:Y:S01]  /*5c30*/  LDS.U8 R41, [R41+UR7] ;  /* 0x0000000729297984 */ /* 0x000fe20008000000 */
[----:B------:R-:W-:-:S02]  /*5c40*/  LOP3.LUT R6, R39, 0xff, R44, 0x48, !PT ;  /* 0x000000ff27067812 */ /* 0x000fc400078e482c */
[----:B------:R-:W-:Y:S01]  /*5c50*/  LOP3.LUT R50, R13, R50, R48, 0x96, !PT ;  /* 0x000000320d327212 */ /* 0x000fe200078e9630 */
[----:B------:R-:W1:Y:S01]  /*5c60*/  LDS.U8 R39, [R46+UR4] ;  /* 0x000000042e277984 */ /* 0x000e620008000000 */
[----:B------:R-:W-:Y:S02]  /*5c70*/  LOP3.LUT R38, R44, R38, R13, 0x96, !PT ;  /* 0x000000262c267212 */ /* 0x000fe400078e960d */
[--C-:B------:R-:W-:Y:S01]  /*5c80*/  LOP3.LUT R52, R34, 0xff, R43.reuse, 0x48, !PT ;  /* 0x000000ff22347812 */ /* 0x100fe200078e482b */
[----:B------:R-:W2:Y:S01]  /*5c90*/  LDS.U8 R6, [R6+UR5] ;  /* 0x0000000506067984 */ /* 0x000ea20008000000 */
[----:B------:R-:W-:Y:S02]  /*5ca0*/  LOP3.LUT R12, R42, 0xff, R43, 0x48, !PT ;  /* 0x000000ff2a0c7812 */ /* 0x000fe400078e482b */
[--C-:B------:R-:W-:Y:S01]  /*5cb0*/  LOP3.LUT R34, R5, 0xff, R37.reuse, 0x48, !PT ;  /* 0x000000ff05227812 */ /* 0x100fe200078e4825 */
[----:B------:R-:W3:Y:S01]  /*5cc0*/  LDS.U8 R33, [R33+UR7] ;  /* 0x0000000721217984 */ /* 0x000ee20008000000 */
[----:B------:R-:W-:-:S02]  /*5cd0*/  LOP3.LUT R50, R50, 0xff, R37, 0x48, !PT ;  /* 0x000000ff32327812 */ /* 0x000fc400078e4825 */
[----:B------:R-:W-:Y:S01]  /*5ce0*/  LOP3.LUT R47, R38, 0xff, R43, 0x48, !PT ;  /* 0x000000ff262f7812 */ /* 0x000fe200078e482b */
[----:B------:R-:W-:Y:S01]  /*5cf0*/  LDS.U8 R12, [R12+UR5] ;  /* 0x000000050c0c7984 */ /* 0x000fe20008000000 */
[----:B------:R-:W-:Y:S02]  /*5d00*/  LOP3.LUT R37, R11, 0xff, R44, 0x48, !PT ;  /* 0x000000ff0b257812 */ /* 0x000fe400078e482c */
[----:B------:R-:W-:Y:S01]  /*5d10*/  LOP3.LUT R48, R13, R36, R48, 0x96, !PT ;  /* 0x000000240d307212 */ /* 0x000fe200078e9630 */
[----:B------:R-:W4:Y:S01]  /*5d20*/  LDS.U8 R38, [UR9+0xf6] ;  /* 0x0000f609ff267984 */ /* 0x000f220008000000 */
[----:B------:R-:W-:Y:S02]  /*5d30*/  LOP3.LUT R35, R51, 0xff, R35, 0x48, !PT ;  /* 0x000000ff33237812 */ /* 0x000fe400078e4823 */
[--C-:B------:R-:W-:Y:S01]  /*5d40*/  LOP3.LUT R51, R49, 0xff, R44.reuse, 0x48, !PT ;  /* 0x000000ff31337812 */ /* 0x100fe200078e482c */
[----:B------:R-:W4:Y:S01]  /*5d50*/  LDS.U8 R13, [UR9+0xf8] ;  /* 0x0000f809ff0d7984 */ /* 0x000f220008000000 */
[----:B------:R-:W-:-:S03]  /*5d60*/  LOP3.LUT R49, R45, 0xff, R44, 0x48, !PT ;  /* 0x000000ff2d317812 */ /* 0x000fc600078e482c */
[----:B------:R0:W4:Y:S04]  /*5d70*/  LDS.U8 R5, [R52+UR7] ;  /* 0x0000000734057984 */ /* 0x0001280008000000 */
[----:B------:R-:W4:Y:S04]  /*5d80*/  LDS.U8 R11, [R47+UR6] ;  /* 0x000000062f0b7984 */ /* 0x000f280008000000 */
[----:B------:R-:W4:Y:S04]  /*5d90*/  LDS.U8 R34, [R34+UR4] ;  /* 0x0000000422227984 */ /* 0x000f280008000000 */
[----:B------:R-:W4:Y:S04]  /*5da0*/  LDS.U8 R36, [UR9+0xf1] ;  /* 0x0000f109ff247984 */ /* 0x000f280008000000 */
[----:B------:R-:W4:Y:S01]  /*5db0*/  LDS.U8 R37, [R37+UR6] ;  /* 0x0000000625257984 */ /* 0x000f220008000000 */
[----:B0-----:R-:W-:-:S03]  /*5dc0*/  LOP3.LUT R52, R8, R10, R7, 0x96, !PT ;  /* 0x0000000a08347212 */ /* 0x001fc600078e9607 */
[----:B------:R-:W0:Y:S04]  /*5dd0*/  LDS.U8 R42, [UR9+0xf3] ;  /* 0x0000f309ff2a7984 */ /* 0x000e280008000000 */
[----:B------:R-:W0:Y:S04]  /*5de0*/  LDS.U8 R45, [R51+UR4] ;  /* 0x00000004332d7984 */ /* 0x000e280008000000 */
[----:B------:R-:W0:Y:S04]  /*5df0*/  LDS.U8 R46, [UR9+0xf4] ;  /* 0x0000f409ff2e7984 */ /* 0x000e280008000000 */
[----:B------:R-:W0:Y:S04]  /*5e00*/  LDS.U8 R47, [UR9+0xfe] ;  /* 0x0000fe09ff2f7984 */ /* 0x000e280008000000 */
[----:B------:R-:W-:Y:S04]  /*5e10*/  LDS.U8 R44, [R35+UR5] ;  /* 0x00000005232c7984 */ /* 0x000fe80008000000 */
[----:B------:R-:W0:Y:S04]  /*5e20*/  LDS.U8 R7, [UR9+0xf5] ;  /* 0x0000f509ff077984 */ /* 0x000e280008000000 */
[----:B------:R-:W0:Y:S01]  /*5e30*/  LDS.U8 R35, [UR9+0xff] ;  /* 0x0000ff09ff237984 */ /* 0x000e220008000000 */
[----:B------:R-:W-:-:S03]  /*5e40*/  LOP3.LUT R43, R48, 0xff, R43, 0x48, !PT ;  /* 0x000000ff302b7812 */ /* 0x000fc600078e482b */
[----:B------:R-:W0:Y:S04]  /*5e50*/  LDS.U8 R50, [R50+UR6] ;  /* 0x0000000632327984 */ /* 0x000e280008000000 */
[----:B------:R4:W0:Y:S04]  /*5e60*/  LDS.U8 R48, [R49+UR7] ;  /* 0x0000000731307984 */ /* 0x0008280008000000 */
[----:B------:R-:W0:Y:S01]  /*5e70*/  LDS.U8 R43, [R43+UR4] ;  /* 0x000000042b2b7984 */ /* 0x000e220008000000 */
[----:B-1----:R-:W-:Y:S02]  /*5e80*/  LOP3.LUT R30, R8, R39, R30, 0x96, !PT ;  /* 0x00000027081e7212 */ /* 0x002fe400078e961e */
[----:B------:R-:W-:-:S02]  /*5e90*/  LOP3.LUT R31, R39, R10, R31, 0x96, !PT ;  /* 0x0000000a271f7212 */ /* 0x000fc400078e961f */
[C---:B--2---:R-:W-:Y:S02]  /*5ea0*/  LOP3.LUT R29, R10.reuse, R6, R29, 0x96, !PT ;  /* 0x000000060a1d7212 */ /* 0x044fe400078e961d */
[----:B---3--:R-:W-:Y:S02]  /*5eb0*/  LOP3.LUT R9, R39, R33, R9, 0x96, !PT ;  /* 0x0000002127097212 */ /* 0x008fe400078e9609 */
[----:B------:R-:W-:Y:S02]  /*5ec0*/  LOP3.LUT R16, R33, R10, R16, 0x96, !PT ;  /* 0x0000000a21107212 */ /* 0x000fe400078e9610 */
[-C--:B------:R-:W-:Y:S02]  /*5ed0*/  LOP3.LUT R32, R39, R6.reuse, R32, 0x96, !PT ;  /* 0x0000000627207212 */ /* 0x080fe400078e9620 */
[-C--:B----4-:R-:W-:Y:S02]  /*5ee0*/  LOP3.LUT R38, R33, R6.reuse, R38, 0x96, !PT ;  /* 0x0000000621267212 */ /* 0x090fe400078e9626 */
[----:B------:R-:W-:-:S02]  /*5ef0*/  LOP3.LUT R13, R10, R6, R13, 0x96, !PT ;  /* 0x000000060a0d7212 */ /* 0x000fc400078e960d */
[----:B------:R-:W-:Y:S02]  /*5f00*/  LOP3.LUT R49, R39, R33, R40, 0x96, !PT ;  /* 0x0000002127317212 */ /* 0x000fe400078e9628 */
[C-C-:B------:R-:W-:Y:S02]  /*5f10*/  LOP3.LUT R30, R12.reuse, R30, R41.reuse, 0x96, !PT ;  /* 0x0000001e0c1e7212 */ /* 0x140fe400078e9629 */
[--C-:B------:R-:W-:Y:S02]  /*5f20*/  LOP3.LUT R52, R5, R52, R41.reuse, 0x96, !PT ;  /* 0x0000003405347212 */ /* 0x100fe400078e9629 */
[----:B------:R-:W-:Y:S02]  /*5f30*/  LOP3.LUT R31, R12, R31, R41, 0x96, !PT ;  /* 0x0000001f0c1f7212 */ /* 0x000fe400078e9629 */
[C-C-:B------:R-:W-:Y:S02]  /*5f40*/  LOP3.LUT R29, R41.reuse, R29, R11.reuse, 0x96, !PT ;  /* 0x0000001d291d7212 */ /* 0x140fe400078e960b */
[----:B------:R-:W-:-:S02]  /*5f50*/  LOP3.LUT R9, R41, R9, R11, 0x96, !PT ;  /* 0x0000000929097212 */ /* 0x000fc400078e960b */
[C-C-:B------:R-:W-:Y:S02]  /*5f60*/  LOP3.LUT R16, R34.reuse, R16, R41.reuse, 0x96, !PT ;  /* 0x0000001022107212 */ /* 0x140fe400078e9629 */
[C---:B------:R-:W-:Y:S02]  /*5f70*/  LOP3.LUT R32, R34.reuse, R32, R41, 0x96, !PT ;  /* 0x0000002022207212 */ /* 0x040fe400078e9629 */
[----:B------:R-:W-:Y:S02]  /*5f80*/  LOP3.LUT R41, R11, R33, R36, 0x96, !PT ;  /* 0x000000210b297212 */ /* 0x000fe400078e9624 */
[----:B------:R-:W-:Y:S02]  /*5f90*/  LOP3.LUT R40, R37, R38, R34, 0x96, !PT ;  /* 0x0000002625287212 */ /* 0x000fe400078e9622 */
[C-C-:B------:R-:W-:Y:S02]  /*5fa0*/  LOP3.LUT R38, R34.reuse, R13, R8.reuse, 0x96, !PT ;  /* 0x0000000d22267212 */ /* 0x140fe400078e9608 */
[----:B------:R-:W-:-:S02]  /*5fb0*/  LOP3.LUT R13, R34, R49, R8, 0x96, !PT ;  /* 0x00000031220d7212 */ /* 0x000fc400078e9608 */
[----:B0-----:R-:W-:Y:S02]  /*5fc0*/  LOP3.LUT R36, R11, R6, R42, 0x96, !PT ;  /* 0x000000060b247212 */ /* 0x001fe400078e962a */
[----:B------:R-:W-:Y:S02]  /*5fd0*/  LOP3.LUT R49, R45, R16, R37, 0x96, !PT ;  /* 0x000000102d317212 */ /* 0x000fe400078e9625 */
[-C--:B------:R-:W-:Y:S02]  /*5fe0*/  LOP3.LUT R46, R33, R6.reuse, R46, 0x96, !PT ;  /* 0x00000006212e7212 */ /* 0x080fe400078e962e */
[----:B------:R-:W-:Y:S02]  /*5ff0*/  LOP3.LUT R41, R12, R41, R34, 0x96, !PT ;  /* 0x000000290c297212 */ /* 0x000fe400078e9622 */
[C---:B------:R-:W-:Y:S02]  /*6000*/  LOP3.LUT R16, R39.reuse, R6, R47, 0x96, !PT ;  /* 0x0000000627107212 */ /* 0x040fe400078e962f */
[----:B------:R-:W-:-:S02]  /*6010*/  LOP3.LUT R7, R39, R10, R7, 0x96, !PT ;  /* 0x0000000a27077212 */ /* 0x000fc400078e9607 */
[----:B------:R-:W-:Y:S02]  /*6020*/  LOP3.LUT R35, R33, R10, R35, 0x96, !PT ;  /* 0x0000000a21237212 */ /* 0x000fe400078e9623 */
[----:B------:R-:W-:Y:S01]  /*6030*/  LOP3.LUT R36, R5, R36, R34, 0x96, !PT ;  /* 0x0000002405247212 */ /* 0x000fe200078e9622 */
[----:B------:R-:W-:Y:S01]  /*6040*/  LDS.U8 R10, [UR9+0x100] ;  /* 0x00010009ff0a7984 */ /* 0x000fe20008000000 */
[----:B------:R-:W-:Y:S02]  /*6050*/  LOP3.LUT R42, R12, R46, R11, 0x96, !PT ;  /* 0x0000002e0c2a7212 */ /* 0x000fe400078e960b */
[C---:B------:R-:W-:Y:S01]  /*6060*/  LOP3.LUT R34, R44.reuse, R41, R37, 0x96, !PT ;  /* 0x000000292c227212 */ /* 0x040fe200078e9625 */
[----:B------:R-:W-:Y:S01]  /*6070*/  LDS.U8 R33, [UR9+0x102] ;  /* 0x00010209ff217984 */ /* 0x000fe20008000000 */
[----:B------:R-:W-:Y:S02]  /*6080*/  LOP3.LUT R16, R11, R16, R8, 0x96, !PT ;  /* 0x000000100b107212 */ /* 0x000fe400078e9608 */
[C---:B------:R-:W-:Y:S01]  /*6090*/  LOP3.LUT R52, R44.reuse, R52, R45, 0x96, !PT ;  /* 0x000000342c347212 */ /* 0x040fe200078e962d */
[----:B------:R-:W-:Y:S01]  /*60a0*/  LDS.U8 R46, [UR9+0x10f] ;  /* 0x00010f09ff2e7984 */ /* 0x000fe20008000000 */
[----:B------:R-:W-:-:S02]  /*60b0*/  LOP3.LUT R41, R44, R40, R5, 0x96, !PT ;  /* 0x000000282c297212 */ /* 0x000fc400078e9605 */
[C-C-:B------:R-:W-:Y:S02]  /*60c0*/  LOP3.LUT R31, R44.reuse, R31, R45.reuse, 0x96, !PT ;  /* 0x0000001f2c1f7212 */ /* 0x140fe400078e962d */
[C---:B------:R-:W-:Y:S02]  /*60d0*/  LOP3.LUT R29, R44.reuse, R29, R45, 0x96, !PT ;  /* 0x0000001d2c1d7212 */ /* 0x040fe400078e962d */
[----:B------:R-:W-:Y:S02]  /*60e0*/  LOP3.LUT R13, R44, R13, R37, 0x96, !PT ;  /* 0x0000000d2c0d7212 */ /* 0x000fe400078e9625 */
[----:B------:R-:W-:Y:S02]  /*60f0*/  LOP3.LUT R7, R37, R7, R8, 0x96, !PT ;  /* 0x0000000725077212 */ /* 0x000fe400078e9608 */
[----:B------:R-:W-:Y:S02]  /*6100*/  LOP3.LUT R44, R49, 0xff, R44, 0x48, !PT ;  /* 0x000000ff312c7812 */ /* 0x000fe400078e482c */
[----:B------:R-:W-:-:S02]  /*6110*/  LOP3.LUT R11, R11, R35, R8, 0x96, !PT ;  /* 0x000000230b0b7212 */ /* 0x000fc400078e9608 */
[C---:B------:R-:W-:Y:S02]  /*6120*/  LOP3.LUT R47, R50.reuse, R30, R37, 0x96, !PT ;  /* 0x0000001e322f7212 */ /* 0x040fe400078e9625 */
[--C-:B------:R-:W-:Y:S01]  /*6130*/  LOP3.LUT R49, R50, R36, R45.reuse, 0x96, !PT ;  /* 0x0000002432317212 */ /* 0x100fe200078e962d */
[----:B------:R-:W-:Y:S01]  /*6140*/  LDS.U8 R30, [UR9+0x108] ;  /* 0x00010809ff1e7984 */ /* 0x000fe20008000000 */
[----:B------:R-:W-:Y:S02]  /*6150*/  LOP3.LUT R42, R48, R42, R45, 0x96, !PT ;  /* 0x0000002a302a7212 */ /* 0x000fe400078e962d */
[----:B------:R-:W-:Y:S02]  /*6160*/  LOP3.LUT R45, R45, R16, R37, 0x96, !PT ;  /* 0x000000102d2d7212 */ /* 0x000fe400078e9625 */
[----:B------:R-:W-:Y:S01]  /*6170*/  LOP3.LUT R38, R50, R38, R5, 0x96, !PT ;  /* 0x0000002632267212 */ /* 0x000fe200078e9605 */
[----:B------:R-:W-:Y:S01]  /*6180*/  LDS.U8 R16, [UR9+0x109] ;  /* 0x00010909ff107984 */ /* 0x000fe20008000000 */
[----:B------:R-:W-:-:S02]  /*6190*/  LOP3.LUT R51, R5, R32, R12, 0x96, !PT ;  /* 0x0000002005337212 */ /* 0x000fc400078e960c */
[--C-:B------:R-:W-:Y:S01]  /*61a0*/  LOP3.LUT R36, R50, R9, R12.reuse, 0x96, !PT ;  /* 0x0000000932247212 */ /* 0x100fe200078e960c */
[----:B------:R-:W-:Y:S01]  /*61b0*/  LDS.U8 R32, [UR9+0x106] ;  /* 0x00010609ff207984 */ /* 0x000fe20008000000 */
[----:B------:R-:W-:Y:S02]  /*61c0*/  LOP3.LUT R40, R48, R7, R5, 0x96, !PT ;  /* 0x0000000730287212 */ /* 0x000fe400078e9605 */
[----:B------:R-:W-:Y:S02]  /*61d0*/  LOP3.LUT R12, R5, R11, R12, 0x96, !PT ;  /* 0x0000000b050c7212 */ /* 0x000fe400078e960c */
[--C-:B------:R-:W-:Y:S01]  /*61e0*/  LOP3.LUT R37, R47, 0xff, R48.reuse, 0x48, !PT ;  /* 0x000000ff2f257812 */ /* 0x100fe200078e4830 */
[----:B------:R-:W-:Y:S01]  /*61f0*/  LDS.U8 R5, [UR9+0x101] ;  /* 0x00010109ff057984 */ /* 0x000fe20008000000 */
[--C-:B------:R-:W-:Y:S02]  /*6200*/  LOP3.LUT R35, R49, 0xff, R48.reuse, 0x48, !PT ;  /* 0x000000ff31237812 */ /* 0x100fe400078e4830 */
[--C-:B------:R-:W-:Y:S01]  /*6210*/  LOP3.LUT R7, R29, 0xff, R48.reuse, 0x48, !PT ;  /* 0x000000ff1d077812 */ /* 0x100fe200078e4830 */
[----:B------:R-:W-:Y:S01]  /*6220*/  LDS.U8 R11, [UR9+0x10b] ;  /* 0x00010b09ff0b7984 */ /* 0x000fe20008000000 */
[----:B------:R-:W-:-:S02]  /*6230*/  LOP3.LUT R8, R13, 0xff, R48, 0x48, !PT ;  /* 0x000000ff0d087812 */ /* 0x000fc400078e4830 */
[----:B------:R-:W-:Y:S01]  /*6240*/  LOP3.LUT R9, R41, 0xff, R50, 0x48, !PT ;  /* 0x000000ff29097812 */ /* 0x000fe200078e4832 */
[----:B------:R-:W0:Y:S01]  /*6250*/  LDS.U8 R37, [R37+UR7] ;  /* 0x0000000725257984 */ /* 0x000e220008000000 */
[----:B------:R-:W-:Y:S02]  /*6260*/  LOP3.LUT R48, R45, 0xff, R48, 0x48, !PT ;  /* 0x000000ff2d307812 */ /* 0x000fe400078e4830 */
[--C-:B------:R-:W-:Y:S01]  /*6270*/  LOP3.LUT R45, R34, 0xff, R43.reuse, 0x48, !PT ;  /* 0x000000ff222d7812 */ /* 0x100fe200078e482b */
[----:B------:R-:W-:Y:S01]  /*6280*/  LDS.U8 R29, [UR9+0x105] ;  /* 0x00010509ff1d7984 */ /* 0x000fe20008000000 */
[--C-:B------:R-:W-:Y:S02]  /*6290*/  LOP3.LUT R39, R52, 0xff, R43.reuse, 0x48, !PT ;  /* 0x000000ff34277812 */ /* 0x100fe400078e482b */
[--C-:B------:R-:W-:Y:S01]  /*62a0*/  LOP3.LUT R41, R38, 0xff, R43.reuse, 0x48, !PT ;  /* 0x000000ff26297812 */ /* 0x100fe200078e482b */
[----:B------:R-:W-:Y:S01]  /*62b0*/  LDS.U8 R34, [UR9+0x103] ;  /* 0x00010309ff227984 */ /* 0x000fe20008000000 */
[----:B------:R-:W-:-:S02]  /*62c0*/  LOP3.LUT R36, R36, 0xff, R43, 0x48, !PT ;  /* 0x000000ff24247812 */ /* 0x000fc400078e482b */
[--C-:B------:R-:W-:Y:S01]  /*62d0*/  LOP3.LUT R42, R42, 0xff, R43.reuse, 0x48, !PT ;  /* 0x000000ff2a2a7812 */ /* 0x100fe200078e482b */
[----:B------:R-:W1:Y:S01]  /*62e0*/  LDS.U8 R38, [R45+UR4] ;  /* 0x000000042d267984 */ /* 0x000e620008000000 */
[--C-:B------:R-:W-:Y:S02]  /*62f0*/  LOP3.LUT R40, R40, 0xff, R43.reuse, 0x48, !PT ;  /* 0x000000ff28287812 */ /* 0x100fe400078e482b */
[--C-:B------:R-:W-:Y:S01]  /*6300*/  LOP3.LUT R6, R31, 0xff, R50.reuse, 0x48, !PT ;  /* 0x000000ff1f067812 */ /* 0x100fe200078e4832 */
[----:B------:R-:W-:Y:S01]  /*6310*/  LDS.U8 R13, [UR9+0x107] ;  /* 0x00010709ff0d7984 */ /* 0x000fe20008000000 */
[----:B------:R-:W-:Y:S02]  /*6320*/  LOP3.LUT R43, R12, 0xff, R43, 0x48, !PT ;  /* 0x000000ff0c2b7812 */ /* 0x000fe400078e482b */
[----:B------:R-:W-:Y:S01]  /*6330*/  LOP3.LUT R50, R51, 0xff, R50, 0x48, !PT ;  /* 0x000000ff33327812 */ /* 0x000fe200078e4832 */
[----:B------:R-:W-:Y:S04]  /*6340*/  LDS.U8 R31, [UR9+0x104] ;  /* 0x00010409ff1f7984 */ /* 0x000fe80008000000 */
[----:B------:R-:W-:Y:S04]  /*6350*/  LDS.U8 R12, [UR9+0x10a] ;  /* 0x00010a09ff0c7984 */ /* 0x000fe80008000000 */
[----:B------:R-:W2:Y:S04]  /*6360*/  LDS.U8 R39, [R39+UR5] ;  /* 0x0000000527277984 */ /* 0x000ea80008000000 */
[----:B------:R-:W3:Y:S04]  /*6370*/  LDS.U8 R35, [R35+UR6] ;  /* 0x0000000623237984 */ /* 0x000ee80008000000 */
[----:B------:R-:W-:Y:S04]  /*6380*/  LDS.U8 R9, [R9+UR5] ;  /* 0x0000000509097984 */ /* 0x000fe80008000000 */
[----:B------:R-:W-:Y:S04]  /*6390*/  LDS.U8 R6, [R6+UR6] ;  /* 0x0000000606067984 */ /* 0x000fe80008000000 */
[----:B------:R-:W-:Y:S04]  /*63a0*/  LDS.U8 R41, [R41+UR7] ;  /* 0x0000000729297984 */ /* 0x000fe80008000000 */
[----:B------:R-:W-:Y:S04]  /*63b0*/  LDS.U8 R7, [R7+UR4] ;  /* 0x0000000407077984 */ /* 0x000fe80008000000 */
[----:B------:R-:W4:Y:S04]  /*63c0*/  LDS.U8 R42, [R42+UR7] ;  /* 0x000000072a2a7984 */ /* 0x000f280008000000 */
[----:B------:R-:W4:Y:S04]  /*63d0*/  LDS.U8 R40, [R40+UR4] ;  /* 0x0000000428287984 */ /* 0x000f280008000000 */
[----:B------:R-:W4:Y:S04]  /*63e0*/  LDS.U8 R36, [R36+UR5] ;  /* 0x0000000524247984 */ /* 0x000f280008000000 */
[----:B------:R-:W4:Y:S04]  /*63f0*/  LDS.U8 R8, [R8+UR6] ;  /* 0x0000000608087984 */ /* 0x000f280008000000 */
[----:B------:R-:W-:Y:S04]  /*6400*/  LDS.U8 R45, [R44+UR7] ;  /* 0x000000072c2d7984 */ /* 0x000fe80008000000 */
[----:B------:R-:W-:Y:S04]  /*6410*/  LDS.U8 R47, [R50+UR4] ;  /* 0x00000004322f7984 */ /* 0x000fe80008000000 */
[----:B------:R-:W-:Y:S04]  /*6420*/  LDS.U8 R48, [R48+UR5] ;  /* 0x0000000530307984 */ /* 0x000fe80008000000 */
[----:B------:R-:W4:Y:S04]  /*6430*/  LDS.U8 R43, [R43+UR6] ;  /* 0x000000062b2b7984 */ /* 0x000f280008000000 */
[----:B------:R-:W4:Y:S04]  /*6440*/  LDS.U8 R52, [UR9+0x10c] ;  /* 0x00010c09ff347984 */ /* 0x000f280008000000 */
[----:B------:R-:W4:Y:S04]  /*6450*/  LDS.U8 R51, [UR9+0x10d] ;  /* 0x00010d09ff337984 */ /* 0x000f280008000000 */
[----:B------:R-:W4:Y:S01]  /*6460*/  LDS.U8 R49, [UR9+0x10e] ;  /* 0x00010e09ff317984 */ /* 0x000f220008000000 */
[----:B0-----:R-:W-:-:S02]  /*6470*/  LOP3.LUT R19, R19, R10, R37, 0x96, !PT ;  /* 0x0000000a13137212 */ /* 0x001fc400078e9625 */
[----:B-1----:R-:W-:Y:S02]  /*6480*/  LOP3.LUT R5, R0, R5, R38, 0x96, !PT ;  /* 0x0000000500057212 */ /* 0x002fe400078e9626 */
[----:B--2---:R-:W-:Y:S02]  /*6490*/  LOP3.LUT R33, R26, R33, R39, 0x96, !PT ;  /* 0x000000211a217212 */ /* 0x004fe400078e9627 */
[----:B---3--:R-:W-:Y:S02]  /*64a0*/  LOP3.LUT R17, R17, R34, R35, 0x96, !PT ;  /* 0x0000002211117212 */ /* 0x008fe400078e9623 */
[----:B----4-:R-:W-:Y:S02]  /*64b0*/  LOP3.LUT R31, R24, R31, R42, 0x96, !PT ;  /* 0x0000001f181f7212 */ /* 0x010fe400078e962a */
[----:B------:R-:W-:Y:S02]  /*64c0*/  LOP3.LUT R29, R28, R29, R40, 0x96, !PT ;  /* 0x0000001d1c1d7212 */ /* 0x000fe400078e9628 */
[----:B------:R-:W-:-:S02]  /*64d0*/  LOP3.LUT R9, R21, R32, R9, 0x96, !PT ;  /* 0x0000002015097212 */ /* 0x000fc400078e9609 */
[----:B------:R-:W-:Y:S02]  /*64e0*/  LOP3.LUT R13, R4, R13, R6, 0x96, !PT ;  /* 0x0000000d040d7212 */ /* 0x000fe400078e9606 */
[----:B------:R-:W-:Y:S02]  /*64f0*/  LOP3.LUT R27, R27, R30, R41, 0x96, !PT ;  /* 0x0000001e1b1b7212 */ /* 0x000fe400078e9629 */
[----:B------:R-:W-:Y:S02]  /*6500*/  LOP3.LUT R7, R25, R16, R7, 0x96, !PT ;  /* 0x0000001019077212 */ /* 0x000fe400078e9607 */
[----:B------:R-:W-:Y:S02]  /*6510*/  LOP3.LUT R23, R23, R12, R36, 0x96, !PT ;  /* 0x0000000c17177212 */ /* 0x000fe400078e9624 */
[----:B------:R-:W-:Y:S01]  /*6520*/  LOP3.LUT R11, R22, R11, R8, 0x96, !PT ;  /* 0x0000000b160b7212 */ /* 0x000fe200078e9608 */
[----:B------:R-:W-:Y:S01]  /*6530*/  STG.E.U8 desc[UR10][R2.64], R19 ;  /* 0x0000001302007986 */ /* 0x000fe2000c10110a */
[----:B------:R-:W-:-:S02]  /*6540*/  LOP3.LUT R43, R14, R46, R43, 0x96, !PT ;  /* 0x0000002e0e2b7212 */ /* 0x000fc400078e962b */
[----:B------:R-:W-:Y:S02]  /*6550*/  LOP3.LUT R45, R20, R52, R45, 0x96, !PT ;  /* 0x00000034142d7212 */ /* 0x000fe400078e962d */
[----:B------:R-:W-:Y:S02]  /*6560*/  LOP3.LUT R47, R18, R51, R47, 0x96, !PT ;  /* 0x00000033122f7212 */ /* 0x000fe400078e962f */
[----:B------:R-:W-:Y:S01]  /*6570*/  LOP3.LUT R15, R15, R49, R48, 0x96, !PT ;  /* 0x000000310f0f7212 */ /* 0x000fe200078e9630 */
[----:B------:R-:W-:Y:S04]  /*6580*/  STG.E.U8 desc[UR10][R2.64+0x1], R5 ;  /* 0x0000010502007986 */ /* 0x000fe8000c10110a */
        /* <DEDUP_REMOVED lines=13> */
[----:B------:R-:W-:Y:S01]  /*6660*/  STG.E.U8 desc[UR10][R2.64+0xf], R43 ;  /* 0x00000f2b02007986 */ /* 0x000fe2000c10110a */
[----:B------:R-:W-:Y:S05]  /*6670*/  EXIT ;  /* 0x000000000000794d */ /* 0x000fea0003800000 */
.L_x_2:
[----:B------:R-:W-:-:S00]  /*6680*/  BRA `(.L_x_2) ;  /* 0xfffffffc00fc7947 */ /* 0x000fc0000383ffff */
[----:B------:R-:W-:-:S00]  /*6690*/  NOP ;  /* 0x0000000000007918 */ /* 0x000fc00000000000 */
        /* <DEDUP_REMOVED lines=14> */
.L_x_3:


//--------------------- .nv.shared._Z7DecryptILj32EEvPhmS0_S0_S0_ --------------------------
	.section	.nv.shared._Z7DecryptILj32EEvPhmS0_S0_S0_,"aw",@nobits
	.sectionflags	@""
.nv.shared._Z7DecryptILj32EEvPhmS0_S0_S0_:
	.zero		2320


//--------------------- .nv.shared.reserved.0     --------------------------
	.section	.nv.shared.reserved.0,"aw",@nobits
	.weak		__nv_reservedSMEM_offset_0_alias
	.size		__nv_reservedSMEM_offset_0_alias, 0, 64
	.other		__nv_reservedSMEM_offset_0_alias,@"STO_CUDA_RESERVED_SHARED STV_DEFAULT"
__nv_reservedSMEM_offset_0_alias:
	.zero		0
	.zero		64


//--------------------- .nv.constant0._Z7DecryptILj32EEvPhmS0_S0_S0_ --------------------------
	.section	.nv.constant0._Z7DecryptILj32EEvPhmS0_S0_S0_,"a",@progbits
	.sectionflags	@""
	.align	4
.nv.constant0._Z7DecryptILj32EEvPhmS0_S0_S0_:
	.zero		936


//--------------------- SYMBOLS --------------------------

	.type		.nv.reservedSmem.offset0,@object
	.size		.nv.reservedSmem.offset0,0x4
	.type		.nv.reservedSmem.cap,@object
	.size		.nv.reservedSmem.cap,0x4
